	.target	sm_90a

	.elftype	@"ET_EXEC"


//--------------------- .note.nv.tkinfo           --------------------------
	.section	.note.nv.tkinfo,"",@"SHT_NOTE"
	.sectionflags	@"SHF_NOTE_NV_TKINFO"
	.tkinfo
        /*0018*/ 	.word	0x00000002
        /*0030*/ 	.string	""
        /*0030*/ 	.string	"ptxas"
        /*0030*/ 	.string	"Cuda compilation tools, release 13.0, V13.0.88"
        /*0030*/ 	.string	"Build cuda_13.0.r13.0/compiler.36424714_0"
        /*0030*/ 	.string	"-arch sm_90a -m 64 "



//--------------------- .note.nv.cuinfo           --------------------------
	.section	.note.nv.cuinfo,"",@"SHT_NOTE"
	.sectionflags	@"SHF_NOTE_NV_CUINFO"
        /*0018*/ 	.short	0x0002
        /*001a*/ 	.short	0x005a
        /*001c*/ 	.short	0x0082
	.zero		2


//--------------------- .nv.info                  --------------------------
	.section	.nv.info,"",@"SHT_CUDA_INFO"
	.align	4


	//----- nvinfo : EIATTR_REGCOUNT
	.align		4
        /*0000*/ 	.byte	0x04, 0x2f
        /*0002*/ 	.short	(.L_16 - .L_15)
	.align		4
.L_15:
        /*0004*/ 	.word	index@(_ZN7cutlass13device_kernelINS_4fmha6kernel28FmhaKernelTmaWarpSpecializedINS1_10collective30FmhaMainloopTmaWarpSpecializedINS_10bfloat16_tEffN4cute5tupleIJNS7_1CILi128EEESA_NS9_ILi160EEEEEENS8_IJiNS9_ILi1EEENS8_IJiiEEEEEESF_SF_NS4_12CausalFusionEJEEENS4_15FmhaFwdEpilogueIS6_fNS8_IJNS9_ILi64EEESB_SA_EEEEENS2_23IndividualTileSchedulerEJEEEEEvNT_6ParamsE)
        /*0008*/ 	.word	0x000000a8


	//----- nvinfo : EIATTR_FRAME_SIZE
	.align		4
.L_16:
        /*000c*/ 	.byte	0x04, 0x11
        /*000e*/ 	.short	(.L_18 - .L_17)
	.align		4
.L_17:
        /*0010*/ 	.word	index@($__internal_0_$__cuda_sm20_rcp_rn_f32_slowpath)
        /*0014*/ 	.word	0x00000000


	//----- nvinfo : EIATTR_FRAME_SIZE
	.align		4
.L_18:
        /*0018*/ 	.byte	0x04, 0x11
        /*001a*/ 	.short	(.L_20 - .L_19)
	.align		4
.L_19:
        /*001c*/ 	.word	index@(_ZN7cutlass13device_kernelINS_4fmha6kernel28FmhaKernelTmaWarpSpecializedINS1_10collective30FmhaMainloopTmaWarpSpecializedINS_10bfloat16_tEffN4cute5tupleIJNS7_1CILi128EEESA_NS9_ILi160EEEEEENS8_IJiNS9_ILi1EEENS8_IJiiEEEEEESF_SF_NS4_12CausalFusionEJEEENS4_15FmhaFwdEpilogueIS6_fNS8_IJNS9_ILi64EEESB_SA_EEEEENS2_23IndividualTileSchedulerEJEEEEEvNT_6ParamsE)
        /*0020*/ 	.word	0x00000000


	//----- nvinfo : EIATTR_MIN_STACK_SIZE
	.align		4
.L_20:
        /*0024*/ 	.byte	0x04, 0x12
        /*0026*/ 	.short	(.L_22 - .L_21)
	.align		4
.L_21:
        /*0028*/ 	.word	index@(_ZN7cutlass13device_kernelINS_4fmha6kernel28FmhaKernelTmaWarpSpecializedINS1_10collective30FmhaMainloopTmaWarpSpecializedINS_10bfloat16_tEffN4cute5tupleIJNS7_1CILi128EEESA_NS9_ILi160EEEEEENS8_IJiNS9_ILi1EEENS8_IJiiEEEEEESF_SF_NS4_12CausalFusionEJEEENS4_15FmhaFwdEpilogueIS6_fNS8_IJNS9_ILi64EEESB_SA_EEEEENS2_23IndividualTileSchedulerEJEEEEEvNT_6ParamsE)
        /*002c*/ 	.word	0x00000000
.L_22:


//--------------------- .nv.compat                --------------------------
	.section	.nv.compat,"",@"SHT_CUDA_COMPAT_INFO"
	.align	4
        /*0000*/ 	.byte	0x02, 0x09, 0x01, 0x00, 0x02, 0x02, 0x04, 0x00, 0x02, 0x05, 0x05, 0x00, 0x03, 0x07, 0x01, 0x01
        /*0010*/ 	.byte	0x02, 0x03, 0x01, 0x00, 0x02, 0x06, 0x01, 0x00, 0x04, 0x0b, 0x08, 0x00, 0x00, 0x00, 0x00, 0x00
        /*0020*/ 	.byte	0x00, 0x00, 0x00, 0x00


//--------------------- .nv.info._ZN7cutlass13device_kernelINS_4fmha6kernel28FmhaKernelTmaWarpSpecializedINS1_10collective30FmhaMainloopTmaWarpSpecializedINS_10bfloat16_tEffN4cute5tupleIJNS7_1CILi128EEESA_NS9_ILi160EEEEEENS8_IJiNS9_ILi1EEENS8_IJiiEEEEEESF_SF_NS4_12CausalFusionEJEEENS4_15FmhaFwdEpilogueIS6_fNS8_IJNS9_ILi64EEESB_SA_EEEEENS2_23IndividualTileSchedulerEJEEEEEvNT_6ParamsE --------------------------
	.section	.nv.info._ZN7cutlass13device_kernelINS_4fmha6kernel28FmhaKernelTmaWarpSpecializedINS1_10collective30FmhaMainloopTmaWarpSpecializedINS_10bfloat16_tEffN4cute5tupleIJNS7_1CILi128EEESA_NS9_ILi160EEEEEENS8_IJiNS9_ILi1EEENS8_IJiiEEEEEESF_SF_NS4_12CausalFusionEJEEENS4_15FmhaFwdEpilogueIS6_fNS8_IJNS9_ILi64EEESB_SA_EEEEENS2_23IndividualTileSchedulerEJEEEEEvNT_6ParamsE,"",@"SHT_CUDA_INFO"
	.sectionflags	@""
	.align	4


	//----- nvinfo : EIATTR_CUDA_API_VERSION
	.align		4
        /*0000*/ 	.byte	0x04, 0x37
        /*0002*/ 	.short	(.L_24 - .L_23)
.L_23:
        /*0004*/ 	.word	0x00000082


	//----- nvinfo : EIATTR_KPARAM_INFO
	.align		4
.L_24:
        /*0008*/ 	.byte	0x04, 0x17
        /*000a*/ 	.short	(.L_26 - .L_25)
.L_25:
        /*000c*/ 	.word	0x00000000
        /*0010*/ 	.short	0x0000
        /*0012*/ 	.short	0x0070
        /*0014*/ 	.byte	0x00, 0xf0, 0x01, 0x20


	//----- nvinfo : EIATTR_SPARSE_MMA_MASK
	.align		4
.L_26:
        /*0018*/ 	.byte	0x03, 0x50
        /*001a*/ 	.short	0x0000


	//----- nvinfo : EIATTR_MAXREG_COUNT
	.align		4
        /*001c*/ 	.byte	0x03, 0x1b
        /*001e*/ 	.short	0x00a8


	//----- nvinfo : EIATTR_NUM_BARRIERS
	.align		4
        /*0020*/ 	.byte	0x02, 0x4c
        /*0022*/ 	.byte	0x02
	.zero		1


	//----- nvinfo : EIATTR_EXTERNS
	.align		4
        /*0024*/ 	.byte	0x04, 0x0f
        /*0026*/ 	.short	(.L_28 - .L_27)


	//   ....[0]....
	.align		4
.L_27:
        /*0028*/ 	.word	index@(__assertfail)


	//----- nvinfo : EIATTR_MERCURY_ISA_VERSION
	.align		4
.L_28:
        /*002c*/ 	.byte	0x03, 0x5f
        /*002e*/ 	.short	0x0101


	//----- nvinfo : EIATTR_INT_WARP_WIDE_INSTR_OFFSETS
	.align		4
        /*0030*/ 	.byte	0x04, 0x31
        /*0032*/ 	.short	(.L_30 - .L_29)


	//   ....[0]....
.L_29:
        /*0034*/ 	.word	0x000006f0


	//   ....[1]....
        /*0038*/ 	.word	0x00000700


	//   ....[2]....
        /*003c*/ 	.word	0x00000710


	//   ....[3]....
        /*0040*/ 	.word	0x00000720


	//   ....[4]....
        /*0044*/ 	.word	0x00000790


	//----- nvinfo : EIATTR_COOP_GROUP_MASK_REGIDS
	.align		4
.L_30:
        /*0048*/ 	.byte	0x04, 0x29
        /*004a*/ 	.short	(.L_32 - .L_31)


	//   ....[0]....
.L_31:
        /*004c*/ 	.word	0xffffffff


	//   ....[1]....
        /*0050*/ 	.word	0xffffffff


	//   ....[2]....
        /*0054*/ 	.word	0xffffffff


	//   ....[3]....
        /*0058*/ 	.word	0xffffffff


	//   ....[4]....
        /*005c*/ 	.word	0xffffffff


	//   ....[5]....
        /*0060*/ 	.word	0xffffffff


	//   ....[6]....
        /*0064*/ 	.word	0xffffffff


	//   ....[7]....
        /*0068*/ 	.word	0xffffffff


	//   ....[8]....
        /*006c*/ 	.word	0xffffffff


	//   ....[9]....
        /*0070*/ 	.word	0xffffffff


	//   ....[10]....
        /*0074*/ 	.word	0xffffffff


	//   ....[11]....
        /*0078*/ 	.word	0xffffffff


	//   ....[12]....
        /*007c*/ 	.word	0xffffffff


	//   ....[13]....
        /*0080*/ 	.word	0xffffffff


	//   ....[14]....
        /*0084*/ 	.word	0xffffffff


	//   ....[15]....
        /*0088*/ 	.word	0xffffffff


	//   ....[16]....
        /*008c*/ 	.word	0xffffffff


	//   ....[17]....
        /*0090*/ 	.word	0xffffffff


	//   ....[18]....
        /*0094*/ 	.word	0xffffffff


	//   ....[19]....
        /*0098*/ 	.word	0xffffffff


	//   ....[20]....
        /*009c*/ 	.word	0xffffffff


	//   ....[21]....
        /*00a0*/ 	.word	0xffffffff


	//----- nvinfo : EIATTR_COOP_GROUP_INSTR_OFFSETS
	.align		4
.L_32:
        /*00a4*/ 	.byte	0x04, 0x28
        /*00a6*/ 	.short	(.L_34 - .L_33)


	//   ....[0]....
.L_33:
        /*00a8*/ 	.word	0x00000050


	//   ....[1]....
        /*00ac*/ 	.word	0x00000080


	//   ....[2]....
        /*00b0*/ 	.word	0x000001b0


	//   ....[3]....
        /*00b4*/ 	.word	0x00000370


	//   ....[4]....
        /*00b8*/ 	.word	0x00000530


	//   ....[5]....
        /*00bc*/ 	.word	0x00000690


	//   ....[6]....
        /*00c0*/ 	.word	0x00001ff0


	//   ....[7]....
        /*00c4*/ 	.word	0x00002110


	//   ....[8]....
        /*00c8*/ 	.word	0x00002160


	//   ....[9]....
        /*00cc*/ 	.word	0x000021f0


	//   ....[10]....
        /*00d0*/ 	.word	0x00005450


	//   ....[11]....
        /*00d4*/ 	.word	0x00005470


	//   ....[12]....
        /*00d8*/ 	.word	0x00005ce0


	//   ....[13]....
        /*00dc*/ 	.word	0x00005e10


	//   ....[14]....
        /*00e0*/ 	.word	0x00009250


	//   ....[15]....
        /*00e4*/ 	.word	0x00009350


	//   ....[16]....
        /*00e8*/ 	.word	0x00009ef0


	//   ....[17]....
        /*00ec*/ 	.word	0x0000a040


	//   ....[18]....
        /*00f0*/ 	.word	0x0000c7c0


	//   ....[19]....
        /*00f4*/ 	.word	0x0000c800


	//   ....[20]....
        /*00f8*/ 	.word	0x0000c840


	//   ....[21]....
        /*00fc*/ 	.word	0x0000c860


	//----- nvinfo : EIATTR_REG_RECONFIG
	.align		4
.L_34:
        /*0100*/ 	.byte	0x01, 0x54
	.zero		2


	//----- nvinfo : EIATTR_SYSCALL_OFFSETS
	.align		4
        /*0104*/ 	.byte	0x04, 0x46
        /*0106*/ 	.short	(.L_36 - .L_35)


	//   ....[0]....
.L_35:
        /*0108*/ 	.word	0x0000d530


	//   ....[1]....
        /*010c*/ 	.word	0x0000d690


	//----- nvinfo : EIATTR_MBARRIER_INSTR_OFFSETS
	.align		4
.L_36:
        /*0110*/ 	.byte	0x04, 0x39
        /*0112*/ 	.short	(.L_38 - .L_37)


	//   ....[0]....
.L_37:
        /*0114*/ 	.word	0x00000320
        /*0118*/ 	.word	0x000000ff
        /*011c*/ 	.word	0x0003c050
        /*0120*/ 	.short	0x0100
        /*0122*/ 	.byte	0x0a
	.zero		1


	//   ....[1]....
        /*0124*/ 	.word	0x00000330
        /*0128*/ 	.word	0x000000ff
        /*012c*/ 	.word	0x0003c060
        /*0130*/ 	.short	0x0100
        /*0132*/ 	.byte	0x0a
	.zero		1


	//   ....[2]....
        /*0134*/ 	.word	0x00000340
        /*0138*/ 	.word	0x000000ff
        /*013c*/ 	.word	0x0003c058
        /*0140*/ 	.short	0x0100
        /*0142*/ 	.byte	0x0a
	.zero		1


	//   ....[3]....
        /*0144*/ 	.word	0x00000350
        /*0148*/ 	.word	0x000000ff
        /*014c*/ 	.word	0x0003c068
        /*0150*/ 	.short	0x0100
        /*0152*/ 	.byte	0x0a
	.zero		1


	//   ....[4]....
        /*0154*/ 	.word	0x00000480
        /*0158*/ 	.word	0x000000ff
        /*015c*/ 	.word	0x0003c000
        /*0160*/ 	.short	0x0100
        /*0162*/ 	.byte	0x0a
	.zero		1


	//   ....[5]....
        /*0164*/ 	.word	0x00000490
        /*0168*/ 	.word	0x000000ff
        /*016c*/ 	.word	0x0003c028
        /*0170*/ 	.short	0x0100
        /*0172*/ 	.byte	0x0a
	.zero		1


	//   ....[6]....
        /*0174*/ 	.word	0x000004a0
        /*0178*/ 	.word	0x000000ff
        /*017c*/ 	.word	0x0003c008
        /*0180*/ 	.short	0x0100
        /*0182*/ 	.byte	0x0a
	.zero		1


	//   ....[7]....
        /*0184*/ 	.word	0x000004b0
        /*0188*/ 	.word	0x000000ff
        /*018c*/ 	.word	0x0003c030
        /*0190*/ 	.short	0x0100
        /*0192*/ 	.byte	0x0a
	.zero		1


	//   ....[8]....
        /*0194*/ 	.word	0x000004c0
        /*0198*/ 	.word	0x000000ff
        /*019c*/ 	.word	0x0003c010
        /*01a0*/ 	.short	0x0100
        /*01a2*/ 	.byte	0x0a
	.zero		1


	//   ....[9]....
        /*01a4*/ 	.word	0x000004d0
        /*01a8*/ 	.word	0x000000ff
        /*01ac*/ 	.word	0x0003c038
        /*01b0*/ 	.short	0x0100
        /*01b2*/ 	.byte	0x0a
	.zero		1


	//   ....[10]....
        /*01b4*/ 	.word	0x000004e0
        /*01b8*/ 	.word	0x000000ff
        /*01bc*/ 	.word	0x0003c018
        /*01c0*/ 	.short	0x0100
        /*01c2*/ 	.byte	0x0a
	.zero		1


	//   ....[11]....
        /*01c4*/ 	.word	0x000004f0
        /*01c8*/ 	.word	0x000000ff
        /*01cc*/ 	.word	0x0003c040
        /*01d0*/ 	.short	0x0100
        /*01d2*/ 	.byte	0x0a
	.zero		1


	//   ....[12]....
        /*01d4*/ 	.word	0x00000500
        /*01d8*/ 	.word	0x000000ff
        /*01dc*/ 	.word	0x0003c020
        /*01e0*/ 	.short	0x0100
        /*01e2*/ 	.byte	0x0a
	.zero		1


	//   ....[13]....
        /*01e4*/ 	.word	0x00000510
        /*01e8*/ 	.word	0x000000ff
        /*01ec*/ 	.word	0x0003c048
        /*01f0*/ 	.short	0x0100
        /*01f2*/ 	.byte	0x0a
	.zero		1


	//   ....[14]....
        /*01f4*/ 	.word	0x00000640
        /*01f8*/ 	.word	0x000000ff
        /*01fc*/ 	.word	0x0003c070
        /*0200*/ 	.short	0x0100
        /*0202*/ 	.byte	0x0a
	.zero		1


	//   ....[15]....
        /*0204*/ 	.word	0x00000650
        /*0208*/ 	.word	0x000000ff
        /*020c*/ 	.word	0x0003c080
        /*0210*/ 	.short	0x0100
        /*0212*/ 	.byte	0x0a
	.zero		1


	//   ....[16]....
        /*0214*/ 	.word	0x00000660
        /*0218*/ 	.word	0x000000ff
        /*021c*/ 	.word	0x0003c078
        /*0220*/ 	.short	0x0100
        /*0222*/ 	.byte	0x0a
	.zero		1


	//   ....[17]....
        /*0224*/ 	.word	0x00000670
        /*0228*/ 	.word	0x000000ff
        /*022c*/ 	.word	0x0003c088
        /*0230*/ 	.short	0x0100
        /*0232*/ 	.byte	0x0a
	.zero		1


	//   ....[18]....
        /*0234*/ 	.word	0x000007b0
        /*0238*/ 	.word	0x000000ff
        /*023c*/ 	.word	0x0003c090
        /*0240*/ 	.short	0x0100
        /*0242*/ 	.byte	0x08
	.zero		1


	//   ....[19]....
        /*0244*/ 	.word	0x000007c0
        /*0248*/ 	.word	0x000000ff
        /*024c*/ 	.word	0x0003c098
        /*0250*/ 	.short	0x0100
        /*0252*/ 	.byte	0x08
	.zero		1


	//   ....[20]....
        /*0254*/ 	.word	0x000007d0
        /*0258*/ 	.word	0x000000ff
        /*025c*/ 	.word	0x0003c0a0
        /*0260*/ 	.short	0x0100
        /*0262*/ 	.byte	0x08
	.zero		1


	//   ....[21]....
        /*0264*/ 	.word	0x000007e0
        /*0268*/ 	.word	0x000000ff
        /*026c*/ 	.word	0x0003c0a8
        /*0270*/ 	.short	0x0100
        /*0272*/ 	.byte	0x08
	.zero		1


	//   ....[22]....
        /*0274*/ 	.word	0x000008e0
        /*0278*/ 	.word	0x000000ff
        /*027c*/ 	.word	0x0003c0c0
        /*0280*/ 	.short	0x0100
        /*0282*/ 	.byte	0x0a
	.zero		1


	//   ....[23]....
        /*0284*/ 	.word	0x000008f0
        /*0288*/ 	.word	0x000000ff
        /*028c*/ 	.word	0x0003c0e0
        /*0290*/ 	.short	0x0100
        /*0292*/ 	.byte	0x0a
	.zero		1


	//   ....[24]....
        /*0294*/ 	.word	0x00000900
        /*0298*/ 	.word	0x000000ff
        /*029c*/ 	.word	0x0003c0c8
        /*02a0*/ 	.short	0x0100
        /*02a2*/ 	.byte	0x0a
	.zero		1


	//   ....[25]....
        /*02a4*/ 	.word	0x00000910
        /*02a8*/ 	.word	0x000000ff
        /*02ac*/ 	.word	0x0003c0e8
        /*02b0*/ 	.short	0x0100
        /*02b2*/ 	.byte	0x0a
	.zero		1


	//   ....[26]....
        /*02b4*/ 	.word	0x00000920
        /*02b8*/ 	.word	0x000000ff
        /*02bc*/ 	.word	0x0003c0d0
        /*02c0*/ 	.short	0x0100
        /*02c2*/ 	.byte	0x0a
	.zero		1


	//   ....[27]....
        /*02c4*/ 	.word	0x00000930
        /*02c8*/ 	.word	0x000000ff
        /*02cc*/ 	.word	0x0003c0f0
        /*02d0*/ 	.short	0x0100
        /*02d2*/ 	.byte	0x0a
	.zero		1


	//   ....[28]....
        /*02d4*/ 	.word	0x00000940
        /*02d8*/ 	.word	0x000000ff
        /*02dc*/ 	.word	0x0003c0d8
        /*02e0*/ 	.short	0x0100
        /*02e2*/ 	.byte	0x0a
	.zero		1


	//   ....[29]....
        /*02e4*/ 	.word	0x00000950
        /*02e8*/ 	.word	0x000000ff
        /*02ec*/ 	.word	0x0003c0f8
        /*02f0*/ 	.short	0x0100
        /*02f2*/ 	.byte	0x0a
	.zero		1


	//   ....[30]....
        /*02f4*/ 	.word	0x00000ef0
        /*02f8*/ 	.word	0x000000ff
        /*02fc*/ 	.word	0x0003c050
        /*0300*/ 	.short	0x010a
        /*0302*/ 	.byte	0x06
	.zero		1


	//   ....[31]....
        /*0304*/ 	.word	0x00000f80
        /*0308*/ 	.word	0x000000ff
        /*030c*/ 	.word	0x0003c000
        /*0310*/ 	.short	0x010a
        /*0312*/ 	.byte	0x24
	.zero		1


	//   ....[32]....
        /*0314*/ 	.word	0x00000fd0
        /*0318*/ 	.word	0x000000ff
        /*031c*/ 	.word	0xfffffff8
        /*0320*/ 	.short	0x010a
        /*0322*/ 	.byte	0x07
	.zero		1


	//   ....[33]....
        /*0324*/ 	.word	0x00003ec0
        /*0328*/ 	.word	0x00000005
        /*032c*/ 	.word	0x00000000
        /*0330*/ 	.short	0x0101
        /*0332*/ 	.byte	0x1f
	.zero		1


	//   ....[34]....
        /*0334*/ 	.word	0x00004020
        /*0338*/ 	.word	0x000000ff
        /*033c*/ 	.word	0x0003c008
        /*0340*/ 	.short	0x010a
        /*0342*/ 	.byte	0x24
	.zero		1


	//   ....[35]....
        /*0344*/ 	.word	0x00004d40
        /*0348*/ 	.word	0x000000ff
        /*034c*/ 	.word	0x00000000
        /*0350*/ 	.short	0x0101
        /*0352*/ 	.byte	0x0a
	.zero		1


	//   ....[36]....
        /*0354*/ 	.word	0x00004e80
        /*0358*/ 	.word	0x000000ff
        /*035c*/ 	.word	0x0003c000
        /*0360*/ 	.short	0x010a
        /*0362*/ 	.byte	0x0a
	.zero		1


	//   ....[37]....
        /*0364*/ 	.word	0x00007090
        /*0368*/ 	.word	0x000000ff
        /*036c*/ 	.word	0x0003c000
        /*0370*/ 	.short	0x010a
        /*0372*/ 	.byte	0x0a
	.zero		1


	//   ....[38]....
        /*0374*/ 	.word	0x00007720
        /*0378*/ 	.word	0x000000ff
        /*037c*/ 	.word	0x0003c000
        /*0380*/ 	.short	0x010a
        /*0382*/ 	.byte	0x0a
	.zero		1


	//   ....[39]....
        /*0384*/ 	.word	0x00008420
        /*0388*/ 	.word	0x000000ff
        /*038c*/ 	.word	0x00000000
        /*0390*/ 	.short	0x0101
        /*0392*/ 	.byte	0x0a
	.zero		1


	//   ....[40]....
        /*0394*/ 	.word	0x000084d0
        /*0398*/ 	.word	0x000000ff
        /*039c*/ 	.word	0x00000000
        /*03a0*/ 	.short	0x0101
        /*03a2*/ 	.byte	0x0a
	.zero		1


	//   ....[41]....
        /*03a4*/ 	.word	0x00008670
        /*03a8*/ 	.word	0x000000ff
        /*03ac*/ 	.word	0x0003c000
        /*03b0*/ 	.short	0x010a
        /*03b2*/ 	.byte	0x0a
	.zero		1


	//   ....[42]....
        /*03b4*/ 	.word	0x0000b230
        /*03b8*/ 	.word	0x000000ff
        /*03bc*/ 	.word	0x0003c000
        /*03c0*/ 	.short	0x010a
        /*03c2*/ 	.byte	0x0a
	.zero		1


	//   ....[43]....
        /*03c4*/ 	.word	0x0000b900
        /*03c8*/ 	.word	0x000000ff
        /*03cc*/ 	.word	0x0003c000
        /*03d0*/ 	.short	0x010a
        /*03d2*/ 	.byte	0x0a
	.zero		1


	//   ....[44]....
        /*03d4*/ 	.word	0x0000c600
        /*03d8*/ 	.word	0x000000ff
        /*03dc*/ 	.word	0x00000000
        /*03e0*/ 	.short	0x0101
        /*03e2*/ 	.byte	0x0a
	.zero		1


	//   ....[45]....
        /*03e4*/ 	.word	0x0000c6b0
        /*03e8*/ 	.word	0x000000ff
        /*03ec*/ 	.word	0x00000000
        /*03f0*/ 	.short	0x0101
        /*03f2*/ 	.byte	0x0a
	.zero		1


	//   ....[46]....
        /*03f4*/ 	.word	0x0000cee0
        /*03f8*/ 	.word	0x000000ff
        /*03fc*/ 	.word	0x00000008
        /*0400*/ 	.short	0x010a
        /*0402*/ 	.byte	0x07
	.zero		1


	//   ....[47]....
        /*0404*/ 	.word	0x0000e800
        /*0408*/ 	.word	0x00000000
        /*040c*/ 	.word	0x0003c090
        /*0410*/ 	.short	0x0101
        /*0412*/ 	.byte	0x24
	.zero		1


	//   ....[48]....
        /*0414*/ 	.word	0x0000e9d0
        /*0418*/ 	.word	0x00000004
        /*041c*/ 	.word	0x0003c060
        /*0420*/ 	.short	0x010a
        /*0422*/ 	.byte	0x3f
	.zero		1


	//   ....[49]....
        /*0424*/ 	.word	0x0000edc0
        /*0428*/ 	.word	0x00000005
        /*042c*/ 	.word	0x0003c028
        /*0430*/ 	.short	0x010a
        /*0432*/ 	.byte	0x3f
	.zero		1


	//   ....[50]....
        /*0434*/ 	.word	0x0000f1c0
        /*0438*/ 	.word	0x00000004
        /*043c*/ 	.word	0x0003c060
        /*0440*/ 	.short	0x010a
        /*0442*/ 	.byte	0x3f
	.zero		1


	//   ....[51]....
        /*0444*/ 	.word	0x0000f5f0
        /*0448*/ 	.word	0x00000003
        /*044c*/ 	.word	0x0003c028
        /*0450*/ 	.short	0x010a
        /*0452*/ 	.byte	0x3f
	.zero		1


	//   ....[52]....
        /*0454*/ 	.word	0x0000fac0
        /*0458*/ 	.word	0x00000007
        /*045c*/ 	.word	0x0003c028
        /*0460*/ 	.short	0x010a
        /*0462*/ 	.byte	0x3f
	.zero		1


	//   ....[53]....
        /*0464*/ 	.word	0x0000fef0
        /*0468*/ 	.word	0x00000004
        /*046c*/ 	.word	0x0003c028
        /*0470*/ 	.short	0x010a
        /*0472*/ 	.byte	0x3f
	.zero		1


	//   ....[54]....
        /*0474*/ 	.word	0x00010310
        /*0478*/ 	.word	0x00000005
        /*047c*/ 	.word	0x0003c050
        /*0480*/ 	.short	0x010a
        /*0482*/ 	.byte	0x3f
	.zero		1


	//   ....[55]....
        /*0484*/ 	.word	0x00010370
        /*0488*/ 	.word	0x00000002
        /*048c*/ 	.word	0x0003c000
        /*0490*/ 	.short	0x010a
        /*0492*/ 	.byte	0x3f
	.zero		1


	//   ....[56]....
        /*0494*/ 	.word	0x000103d0
        /*0498*/ 	.word	0x00000005
        /*049c*/ 	.word	0xfffffff8
        /*04a0*/ 	.short	0x010a
        /*04a2*/ 	.byte	0x3f
	.zero		1


	//   ....[57]....
        /*04a4*/ 	.word	0x00010430
        /*04a8*/ 	.word	0x0000000c
        /*04ac*/ 	.word	0x0003c008
        /*04b0*/ 	.short	0x010a
        /*04b2*/ 	.byte	0x3f
	.zero		1


	//   ....[58]....
        /*04b4*/ 	.word	0x00010490
        /*04b8*/ 	.word	0x00000007
        /*04bc*/ 	.word	0x0003c000
        /*04c0*/ 	.short	0x010a
        /*04c2*/ 	.byte	0x3f
	.zero		1


	//   ....[59]....
        /*04c4*/ 	.word	0x000104f0
        /*04c8*/ 	.word	0x0000000a
        /*04cc*/ 	.word	0x0003c000
        /*04d0*/ 	.short	0x010a
        /*04d2*/ 	.byte	0x3f
	.zero		1


	//   ....[60]....
        /*04d4*/ 	.word	0x00010550
        /*04d8*/ 	.word	0x00000007
        /*04dc*/ 	.word	0x0003c000
        /*04e0*/ 	.short	0x010a
        /*04e2*/ 	.byte	0x3f
	.zero		1


	//   ....[61]....
        /*04e4*/ 	.word	0x000105b0
        /*04e8*/ 	.word	0x0000000a
        /*04ec*/ 	.word	0x0003c000
        /*04f0*/ 	.short	0x010a
        /*04f2*/ 	.byte	0x3f
	.zero		1


	//   ....[62]....
        /*04f4*/ 	.word	0x00010610
        /*04f8*/ 	.word	0x00000003
        /*04fc*/ 	.word	0x00000008
        /*0500*/ 	.short	0x010a
        /*0502*/ 	.byte	0x3f
	.zero		1


	//   ....[63]....
        /*0504*/ 	.word	0x00010660
        /*0508*/ 	.word	0x00000004
        /*050c*/ 	.word	0x0003c060
        /*0510*/ 	.short	0x010a
        /*0512*/ 	.byte	0x3f
	.zero		1


	//   ....[64]....
        /*0514*/ 	.word	0x000106b0
        /*0518*/ 	.word	0x00000005
        /*051c*/ 	.word	0x0003c028
        /*0520*/ 	.short	0x010a
        /*0522*/ 	.byte	0x3f
	.zero		1


	//   ....[65]....
        /*0524*/ 	.word	0x00010700
        /*0528*/ 	.word	0x00000004
        /*052c*/ 	.word	0x0003c060
        /*0530*/ 	.short	0x010a
        /*0532*/ 	.byte	0x3f
	.zero		1


	//   ....[66]....
        /*0534*/ 	.word	0x00010750
        /*0538*/ 	.word	0x00000003
        /*053c*/ 	.word	0x0003c028
        /*0540*/ 	.short	0x010a
        /*0542*/ 	.byte	0x3f
	.zero		1


	//   ....[67]....
        /*0544*/ 	.word	0x000107a0
        /*0548*/ 	.word	0x00000007
        /*054c*/ 	.word	0x0003c028
        /*0550*/ 	.short	0x010a
        /*0552*/ 	.byte	0x3f
	.zero		1


	//   ....[68]....
        /*0554*/ 	.word	0x000107f0
        /*0558*/ 	.word	0x00000004
        /*055c*/ 	.word	0x0003c028
        /*0560*/ 	.short	0x010a
        /*0562*/ 	.byte	0x3f
	.zero		1


	//----- nvinfo : EIATTR_NUM_MBARRIERS
	.align		4
.L_38:
        /*0564*/ 	.byte	0x03, 0x38
        /*0566*/ 	.short	0x001e


	//----- nvinfo : EIATTR_EXIT_INSTR_OFFSETS
	.align		4
        /*0568*/ 	.byte	0x04, 0x1c
        /*056a*/ 	.short	(.L_40 - .L_39)


	//   ....[0]....
.L_39:
        /*056c*/ 	.word	0x000009f0


	//   ....[1]....
        /*0570*/ 	.word	0x0000e810


	//   ....[2]....
        /*0574*/ 	.word	0x0000e850


	//   ....[3]....
        /*0578*/ 	.word	0x0000f9c0


	//   ....[4]....
        /*057c*/ 	.word	0x000102f0


	//----- nvinfo : EIATTR_MAX_THREADS
	.align		4
.L_40:
        /*0580*/ 	.byte	0x04, 0x05
        /*0582*/ 	.short	(.L_42 - .L_41)
.L_41:
        /*0584*/ 	.word	0x00000180
        /*0588*/ 	.word	0x00000001
        /*058c*/ 	.word	0x00000001


	//----- nvinfo : EIATTR_CRS_STACK_SIZE
	.align		4
.L_42:
        /*0590*/ 	.byte	0x04, 0x1e
        /*0592*/ 	.short	(.L_44 - .L_43)
.L_43:
        /*0594*/ 	.word	0x00000000


	//----- nvinfo : EIATTR_CBANK_PARAM_SIZE
	.align		4
.L_44:
        /*0598*/ 	.byte	0x03, 0x19
        /*059a*/ 	.short	0x0870


	//----- nvinfo : EIATTR_PARAM_CBANK
	.align		4
        /*059c*/ 	.byte	0x04, 0x0a
        /*059e*/ 	.short	(.L_46 - .L_45)
	.align		4
.L_45:
        /*05a0*/ 	.word	index@(.nv.constant0._ZN7cutlass13device_kernelINS_4fmha6kernel28FmhaKernelTmaWarpSpecializedINS1_10collective30FmhaMainloopTmaWarpSpecializedINS_10bfloat16_tEffN4cute5tupleIJNS7_1CILi128EEESA_NS9_ILi160EEEEEENS8_IJiNS9_ILi1EEENS8_IJiiEEEEEESF_SF_NS4_12CausalFusionEJEEENS4_15FmhaFwdEpilogueIS6_fNS8_IJNS9_ILi64EEESB_SA_EEEEENS2_23IndividualTileSchedulerEJEEEEEvNT_6ParamsE)
        /*05a4*/ 	.short	0x0210
        /*05a6*/ 	.short	0x0870


	//----- nvinfo : EIATTR_SW_WAR
	.align		4
.L_46:
        /*05a8*/ 	.byte	0x04, 0x36
        /*05aa*/ 	.short	(.L_48 - .L_47)
.L_47:
        /*05ac*/ 	.word	0x00000008
.L_48:


//--------------------- .nv.callgraph             --------------------------
	.section	.nv.callgraph,"",@"SHT_CUDA_CALLGRAPH"
	.align	4
	.sectionentsize	8
	.align		4
        /*0000*/ 	.word	0x00000000
	.align		4
        /*0004*/ 	.word	0xffffffff
	.align		4
        /*0008*/ 	.word	index@(_ZN7cutlass13device_kernelINS_4fmha6kernel28FmhaKernelTmaWarpSpecializedINS1_10collective30FmhaMainloopTmaWarpSpecializedINS_10bfloat16_tEffN4cute5tupleIJNS7_1CILi128EEESA_NS9_ILi160EEEEEENS8_IJiNS9_ILi1EEENS8_IJiiEEEEEESF_SF_NS4_12CausalFusionEJEEENS4_15FmhaFwdEpilogueIS6_fNS8_IJNS9_ILi64EEESB_SA_EEEEENS2_23IndividualTileSchedulerEJEEEEEvNT_6ParamsE)
	.align		4
        /*000c*/ 	.word	index@(__assertfail)
	.align		4
        /*0010*/ 	.word	0x00000000
	.align		4
        /*0014*/ 	.word	0xfffffffe
	.align		4
        /*0018*/ 	.word	0x00000000
	.align		4
        /*001c*/ 	.word	0xfffffffd
	.align		4
        /*0020*/ 	.word	0x00000000
	.align		4
        /*0024*/ 	.word	0xfffffffc


//--------------------- .nv.constant4             --------------------------
	.section	.nv.constant4,"a",@progbits
	.align	8
	.align		8
.nv.constant4:
        /*0000*/ 	.dword	__assertfail
	.align		8
        /*0008*/ 	.dword	__unnamed_1
	.align		8
        /*0010*/ 	.dword	__unnamed_2
	.align		8
        /*0018*/ 	.dword	_ZN39_INTERNAL_5f6a3ea9_4_k_cu_98ae2976_29454cuda3std3__45__cpo5beginE
	.align		8
        /*0020*/ 	.dword	_ZN39_INTERNAL_5f6a3ea9_4_k_cu_98ae2976_29454cuda3std3__45__cpo3endE
	.align		8
        /*0028*/ 	.dword	_ZN39_INTERNAL_5f6a3ea9_4_k_cu_98ae2976_29454cuda3std3__45__cpo6cbeginE
	.align		8
        /*0030*/ 	.dword	_ZN39_INTERNAL_5f6a3ea9_4_k_cu_98ae2976_29454cuda3std3__45__cpo4cendE
	.align		8
        /*0038*/ 	.dword	_ZN39_INTERNAL_5f6a3ea9_4_k_cu_98ae2976_29454cuda3std3__441_GLOBAL__N__5f6a3ea9_4_k_cu_98ae2976_29456ignoreE
	.align		8
        /*0040*/ 	.dword	_ZN39_INTERNAL_5f6a3ea9_4_k_cu_98ae2976_29454cuda3std3__419piecewise_constructE
	.align		8
        /*0048*/ 	.dword	_ZN39_INTERNAL_5f6a3ea9_4_k_cu_98ae2976_29454cuda3std3__48in_placeE
	.align		8
        /*0050*/ 	.dword	_ZN39_INTERNAL_5f6a3ea9_4_k_cu_98ae2976_29454cuda3std6ranges3__45__cpo4swapE
	.align		8
        /*0058*/ 	.dword	_ZN39_INTERNAL_5f6a3ea9_4_k_cu_98ae2976_29454cuda3std6ranges3__45__cpo9iter_moveE
	.align		8
        /*0060*/ 	.dword	_ZN39_INTERNAL_5f6a3ea9_4_k_cu_98ae2976_29454cute7productE
	.align		8
        /*0068*/ 	.dword	_ZN39_INTERNAL_5f6a3ea9_4_k_cu_98ae2976_29454cute1_E
	.align		8
        /*0070*/ 	.dword	$str$24
	.align		8
        /*0078*/ 	.dword	$str$25


//--------------------- .text._ZN7cutlass13device_kernelINS_4fmha6kernel28FmhaKernelTmaWarpSpecializedINS1_10collective30FmhaMainloopTmaWarpSpecializedINS_10bfloat16_tEffN4cute5tupleIJNS7_1CILi128EEESA_NS9_ILi160EEEEEENS8_IJiNS9_ILi1EEENS8_IJiiEEEEEESF_SF_NS4_12CausalFusionEJEEENS4_15FmhaFwdEpilogueIS6_fNS8_IJNS9_ILi64EEESB_SA_EEEEENS2_23IndividualTileSchedulerEJEEEEEvNT_6ParamsE --------------------------
	.section	.text._ZN7cutlass13device_kernelINS_4fmha6kernel28FmhaKernelTmaWarpSpecializedINS1_10collective30FmhaMainloopTmaWarpSpecializedINS_10bfloat16_tEffN4cute5tupleIJNS7_1CILi128EEESA_NS9_ILi160EEEEEENS8_IJiNS9_ILi1EEENS8_IJiiEEEEEESF_SF_NS4_12CausalFusionEJEEENS4_15FmhaFwdEpilogueIS6_fNS8_IJNS9_ILi64EEESB_SA_EEEEENS2_23IndividualTileSchedulerEJEEEEEvNT_6ParamsE,"ax",@progbits
	.align	128
.text._ZN7cutlass13device_kernelINS_4fmha6kernel28FmhaKernelTmaWarpSpecializedINS1_10collective30FmhaMainloopTmaWarpSpecializedINS_10bfloat16_tEffN4cute5tupleIJNS7_1CILi128EEESA_NS9_ILi160EEEEEENS8_IJiNS9_ILi1EEENS8_IJiiEEEEEESF_SF_NS4_12CausalFusionEJEEENS4_15FmhaFwdEpilogueIS6_fNS8_IJNS9_ILi64EEESB_SA_EEEEENS2_23IndividualTileSchedulerEJEEEEEvNT_6ParamsE:
        .type           _ZN7cutlass13device_kernelINS_4fmha6kernel28FmhaKernelTmaWarpSpecializedINS1_10collective30FmhaMainloopTmaWarpSpecializedINS_10bfloat16_tEffN4cute5tupleIJNS7_1CILi128EEESA_NS9_ILi160EEEEEENS8_IJiNS9_ILi1EEENS8_IJiiEEEEEESF_SF_NS4_12CausalFusionEJEEENS4_15FmhaFwdEpilogueIS6_fNS8_IJNS9_ILi64EEESB_SA_EEEEENS2_23IndividualTileSchedulerEJEEEEEvNT_6ParamsE,@function
        .size           _ZN7cutlass13device_kernelINS_4fmha6kernel28FmhaKernelTmaWarpSpecializedINS1_10collective30FmhaMainloopTmaWarpSpecializedINS_10bfloat16_tEffN4cute5tupleIJNS7_1CILi128EEESA_NS9_ILi160EEEEEENS8_IJiNS9_ILi1EEENS8_IJiiEEEEEESF_SF_NS4_12CausalFusionEJEEENS4_15FmhaFwdEpilogueIS6_fNS8_IJNS9_ILi64EEESB_SA_EEEEENS2_23IndividualTileSchedulerEJEEEEEvNT_6ParamsE,(.L_x_125 - _ZN7cutlass13device_kernelINS_4fmha6kernel28FmhaKernelTmaWarpSpecializedINS1_10collective30FmhaMainloopTmaWarpSpecializedINS_10bfloat16_tEffN4cute5tupleIJNS7_1CILi128EEESA_NS9_ILi160EEEEEENS8_IJiNS9_ILi1EEENS8_IJiiEEEEEESF_SF_NS4_12CausalFusionEJEEENS4_15FmhaFwdEpilogueIS6_fNS8_IJNS9_ILi64EEESB_SA_EEEEENS2_23IndividualTileSchedulerEJEEEEEvNT_6ParamsE)
        .other          _ZN7cutlass13device_kernelINS_4fmha6kernel28FmhaKernelTmaWarpSpecializedINS1_10collective30FmhaMainloopTmaWarpSpecializedINS_10bfloat16_tEffN4cute5tupleIJNS7_1CILi128EEESA_NS9_ILi160EEEEEENS8_IJiNS9_ILi1EEENS8_IJiiEEEEEESF_SF_NS4_12CausalFusionEJEEENS4_15FmhaFwdEpilogueIS6_fNS8_IJNS9_ILi64EEESB_SA_EEEEENS2_23IndividualTileSchedulerEJEEEEEvNT_6ParamsE,@"STO_CUDA_ENTRY STV_DEFAULT"
_ZN7cutlass13device_kernelINS_4fmha6kernel28FmhaKernelTmaWarpSpecializedINS1_10collective30FmhaMainloopTmaWarpSpecializedINS_10bfloat16_tEffN4cute5tupleIJNS7_1CILi128EEESA_NS9_ILi160EEEEEENS8_IJiNS9_ILi1EEENS8_IJiiEEEEEESF_SF_NS4_12CausalFusionEJEEENS4_15FmhaFwdEpilogueIS6_fNS8_IJNS9_ILi64EEESB_SA_EEEEENS2_23IndividualTileSchedulerEJEEEEEvNT_6ParamsE:
[----:B------:R-:W1:Y:S01]  /*0000*/  LDC R1, c[0x0][0x28] ;  /* 0x00000a00ff017b82 */ /* 0x000e620000000800 */
[----:B------:R-:W2:Y:S01]  /*0010*/  S2R R0, SR_TID.X ;  /* 0x0000000000007919 */ /* 0x000ea20000002100 */
[----:B------:R-:W-:Y:S01]  /*0020*/  ELECT P1, URZ, PT ;  /* 0x00000000003f782f */ /* 0x000fe20003820000 */
[----:B------:R-:W-:Y:S01]  /*0030*/  BSSY B0, `(.L_x_0) ;  /* 0x0000017000007945 */ /* 0x000fe20003800000 */
[----:B--2---:R-:W-:-:S05]  /*0040*/  SHF.R.U32.HI R2, RZ, 0x5, R0 ;  /* 0x00000005ff027819 */ /* 0x004fca0000011600 */
[----:B------:R-:W2:Y:S02]  /*0050*/  SHFL.IDX PT, R3, R2, RZ, 0x1f ;  /* 0x00001fff02037589 */ /* 0x000ea400000e0000 */
[----:B--2---:R-:W-:Y:S02]  /*0060*/  R2UR UR4, R3 ;  /* 0x00000000030472ca */ /* 0x004fe400000e0000 */
[----:B------:R-:W-:-:S06]  /*0070*/  SHF.R.U32.HI R3, RZ, 0x7, R0 ;  /* 0x00000007ff037819 */ /* 0x000fcc0000011600 */
[----:B------:R-:W2:Y:S05]  /*0080*/  SHFL.IDX PT, R3, R3, RZ, 0x1f ;  /* 0x00001fff03037589 */ /* 0x000eaa00000e0000 */
[----:B------:R-:W-:Y:S02]  /*0090*/  USHF.R.S32.HI UR5, URZ, 0x1f, UR4 ;  /* 0x0000001f3f057899 */ /* 0x000fe40008011404 */
[----:B------:R-:W-:Y:S02]  /*00a0*/  ISETP.NE.OR P0, PT, RZ, UR4, !P1 ;  /* 0x00000004ff007c0c */ /* 0x000fe4000cf05670 */
[----:B------:R-:W-:-:S04]  /*00b0*/  ULEA.HI UR5, UR5, UR4, URZ, 0x2 ;  /* 0x0000000405057291 */ /* 0x000fc8000f8f103f */
[----:B------:R-:W-:-:S04]  /*00c0*/  ULOP3.LUT UR5, UR5, 0xfffffffc, URZ, 0xc0, !UPT ;  /* 0xfffffffc05057892 */ /* 0x000fc8000f8ec03f */
[----:B------:R-:W-:-:S03]  /*00d0*/  UIADD3 UR4, UR4, -UR5, URZ ;  /* 0x8000000504047290 */ /* 0x000fc6000fffe03f */
[----:B-1----:R-:W-:Y:S09]  /*00e0*/  @P0 BRA `(.L_x_1) ;  /* 0x00000000002c0947 */ /* 0x002ff20003800000 */
[----:B------:R-:W-:Y:S02]  /*00f0*/  ULDC.64 UR6, c[0x0][0x198] ;  /* 0x0000660000067ab9 */ /* 0x000fe40000000a00 */
[----:B------:R-:W-:Y:S02]  /*0100*/  UIADD3 UR8, UP0, UR6, 0xf0, URZ ;  /* 0x000000f006087890 */ /* 0x000fe4000ff1e03f */
[----:B------:R-:W-:Y:S02]  /*0110*/  UIADD3 UR10, UP1, UR6, 0x1f0, URZ ;  /* 0x000001f0060a7890 */ /* 0x000fe4000ff3e03f */
[----:B------:R-:W-:Y:S02]  /*0120*/  UIADD3 UR6, UP2, UR6, 0x2f0, URZ ;  /* 0x000002f006067890 */ /* 0x000fe4000ff5e03f */
[----:B------:R-:W-:Y:S02]  /*0130*/  UIADD3.X UR9, URZ, UR7, URZ, UP0, !UPT ;  /* 0x000000073f097290 */ /* 0x000fe400087fe43f */
[----:B------:R-:W-:-:S02]  /*0140*/  UIADD3.X UR11, URZ, UR7, URZ, UP1, !UPT ;  /* 0x000000073f0b7290 */ /* 0x000fc40008ffe43f */
[----:B------:R-:W-:-:S05]  /*0150*/  UIADD3.X UR7, URZ, UR7, URZ, UP2, !UPT ;  /* 0x000000073f077290 */ /* 0x000fca00097fe43f */
[----:B------:R1:W-:Y:S02]  /*0160*/  UTMACCTL.PF [UR8] ;  /* 0x00000000080079b9 */ /* 0x0003e40008040000 */
[----:B------:R1:W-:Y:S02]  /*0170*/  UTMACCTL.PF [UR10] ;  /* 0x000000000a0079b9 */ /* 0x0003e40008040000 */
[----:B------:R1:W-:Y:S02]  /*0180*/  UTMACCTL.PF [UR6] ;  /* 0x00000000060079b9 */ /* 0x0003e40008040000 */
[----:B-1----:R-:W-:Y:S01]  /*0190*/  NOP ;  /* 0x0000000000007918 */ /* 0x002fe20000000000 */
.L_x_1:
[----:B------:R-:W-:Y:S05]  /*01a0*/  BSYNC B0 ;  /* 0x0000000000007941 */ /* 0x000fea0003800000 */
.L_x_0:
[----:B------:R-:W1:Y:S01]  /*01b0*/  SHFL.IDX PT, R4, R2, RZ, 0x1f ;  /* 0x00001fff02047589 */ /* 0x000e6200000e0000 */
[----:B--2---:R-:W-:Y:S01]  /*01c0*/  R2UR UR38, R3 ;  /* 0x00000000032672ca */ /* 0x004fe200000e0000 */
[----:B------:R-:W-:-:S12]  /*01d0*/  UISETP.NE.AND UP0, UPT, UR4, 0x1, UPT ;  /* 0x000000010400788c */ /* 0x000fd8000bf05270 */
[----:B------:R-:W-:Y:S02]  /*01e0*/  UIADD3 UR30, UR38, -0x1, URZ ;  /* 0xffffffff261e7890 */ /* 0x000fe4000fffe03f */
[----:B------:R-:W-:Y:S02]  /*01f0*/  UISETP.EQ.AND UP0, UPT, UR38, URZ, !UP0 ;  /* 0x0000003f2600728c */ /* 0x000fe4000c702270 */
[----:B------:R-:W-:Y:S02]  /*0200*/  UISETP.GE.U32.AND UP1, UPT, UR30, 0x4, UPT ;  /* 0x000000041e00788c */ /* 0x000fe4000bf26070 */
[----:B------:R-:W-:Y:S01]  /*0210*/  USEL UR5, URZ, 0x1, !UP0 ;  /* 0x000000013f057887 */ /* 0x000fe2000c000000 */
[----:B-1----:R-:W-:-:S03]  /*0220*/  ISETP.NE.AND P0, PT, R4, RZ, PT ;  /* 0x000000ff0400720c */ /* 0x002fc60003f05270 */
[----:B------:R-:W-:-:S10]  /*0230*/  USEL UR5, UR5, 0x2, UP1 ;  /* 0x0000000205057887 */ /* 0x000fd40008800000 */
[----:B------:R-:W-:Y:S05]  /*0240*/  @P0 BRA `(.L_x_2) ;  /* 0x0000000000480947 */ /* 0x000fea0003800000 */
[----:B------:R-:W1:Y:S01]  /*0250*/  S2UR UR10, SR_CgaCtaId ;  /* 0x00000000000a79c3 */ /* 0x000e620000008800 */
[----:B------:R-:W-:Y:S01]  /*0260*/  UMOV UR6, 0x400 ;  /* 0x0000040000067882 */ /* 0x000fe20000000000 */
[----:B------:R-:W-:Y:S01]  /*0270*/  UMOV UR7, 0x1 ;  /* 0x0000000100077882 */ /* 0x000fe20000000000 */
[----:B------:R-:W-:Y:S01]  /*0280*/  UMOV UR8, 0x80 ;  /* 0x0000008000087882 */ /* 0x000fe20000000000 */
[----:B------:R-:W-:Y:S01]  /*0290*/  ELECT P0, URZ, PT ;  /* 0x00000000003f782f */ /* 0x000fe20003800000 */
[----:B------:R-:W-:-:S04]  /*02a0*/  UIADD3 UR8, -UR8, 0x100000, URZ ;  /* 0x0010000008087890 */ /* 0x000fc8000fffe13f */
[----:B------:R-:W-:Y:S02]  /*02b0*/  USHF.L.U32 UR9, UR8, 0xb, URZ ;  /* 0x0000000b08097899 */ /* 0x000fe4000800063f */
[----:B------:R-:W-:Y:S02]  /*02c0*/  USHF.L.U32 UR8, UR8, 0x1, URZ ;  /* 0x0000000108087899 */ /* 0x000fe4000800063f */
[----:B-1----:R-:W-:Y:S02]  /*02d0*/  ULEA UR10, UR10, UR6, 0x18 ;  /* 0x000000060a0a7291 */ /* 0x002fe4000f8ec03f */
[----:B------:R-:W-:-:S04]  /*02e0*/  UIADD3 UR6, -UR7, 0x100000, URZ ;  /* 0x0010000007067890 */ /* 0x000fc8000fffe13f */
[----:B------:R-:W-:Y:S02]  /*02f0*/  USHF.L.U32 UR7, UR6, 0xb, URZ ;  /* 0x0000000b06077899 */ /* 0x000fe4000800063f */
[----:B------:R-:W-:Y:S01]  /*0300*/  USHF.L.U32 UR6, UR6, 0x1, URZ ;  /* 0x0000000106067899 */ /* 0x000fe2000800063f */
[----:B------:R-:W1:Y:S11]  /*0310*/  FENCE.VIEW.ASYNC.S ;  /* 0x00000000000073c6 */ /* 0x000e760000000000 */
[----:B-1----:R1:W2:Y:S01]  /*0320*/  SYNCS.EXCH.64 URZ, [UR10+0x3c050], UR6 ;  /* 0x03c050060a3f75b2 */ /* 0x0022a20008000100 */
[----:B------:R1:W3:Y:S01]  /*0330*/  SYNCS.EXCH.64 URZ, [UR10+0x3c060], UR8 ;  /* 0x03c060080a3f75b2 */ /* 0x0002e20008000100 */
[----:B------:R1:W4:Y:S01]  /*0340*/  SYNCS.EXCH.64 URZ, [UR10+0x3c058], UR6 ;  /* 0x03c058060a3f75b2 */ /* 0x0003220008000100 */
[----:B------:R1:W1:Y:S01]  /*0350*/  SYNCS.EXCH.64 URZ, [UR10+0x3c068], UR8 ;  /* 0x03c068080a3f75b2 */ /* 0x0002620008000100 */
[----:B------:R-:W-:Y:S01]  /*0360*/  NOP ;  /* 0x0000000000007918 */ /* 0x000fe20000000000 */
.L_x_2:
[----:B------:R-:W5:Y:S01]  /*0370*/  SHFL.IDX PT, R3, R2, RZ, 0x1f ;  /* 0x00001fff02037589 */ /* 0x000f6200000e0000 */
[----:B------:R-:W-:Y:S01]  /*0380*/  NOP ;  /* 0x0000000000007918 */ /* 0x000fe20000000000 */
[----:B-----5:R-:W-:-:S13]  /*0390*/  ISETP.NE.AND P0, PT, R3, RZ, PT ;  /* 0x000000ff0300720c */ /* 0x020fda0003f05270 */
[----:B------:R-:W-:Y:S05]  /*03a0*/  @P0 BRA `(.L_x_3) ;  /* 0x0000000000600947 */ /* 0x000fea0003800000 */
[----:B-1----:R-:W1:Y:S01]  /*03b0*/  S2UR UR7, SR_CgaCtaId ;  /* 0x00000000000779c3 */ /* 0x002e620000008800 */
[----:B------:R-:W-:Y:S01]  /*03c0*/  UMOV UR6, 0x400 ;  /* 0x0000040000067882 */ /* 0x000fe20000000000 */
[----:B------:R-:W-:Y:S01]  /*03d0*/  UMOV UR8, 0x1 ;  /* 0x0000000100087882 */ /* 0x000fe20000000000 */
[----:B------:R-:W-:Y:S01]  /*03e0*/  UMOV UR11, 0x100 ;  /* 0x00000100000b7882 */ /* 0x000fe20000000000 */
[----:B------:R-:W-:-:S04]  /*03f0*/  UIADD3 UR8, -UR8, 0x100000, URZ ;  /* 0x0010000008087890 */ /* 0x000fc8000fffe13f */
[----:B------:R-:W-:Y:S02]  /*0400*/  USHF.L.U32 UR9, UR8, 0xb, URZ ;  /* 0x0000000b08097899 */ /* 0x000fe4000800063f */
[----:B------:R-:W-:Y:S01]  /*0410*/  USHF.L.U32 UR8, UR8, 0x1, URZ ;  /* 0x0000000108087899 */ /* 0x000fe2000800063f */
[----:B------:R-:W-:Y:S01]  /*0420*/  ELECT P0, URZ, PT ;  /* 0x00000000003f782f */ /* 0x000fe20003800000 */
[----:B-1----:R-:W-:Y:S02]  /*0430*/  ULEA UR10, UR7, UR6, 0x18 ;  /* 0x00000006070a7291 */ /* 0x002fe4000f8ec03f */
[----:B------:R-:W-:-:S04]  /*0440*/  UIADD3 UR6, -UR11, 0x100000, URZ ;  /* 0x001000000b067890 */ /* 0x000fc8000fffe13f */
[----:B------:R-:W-:Y:S02]  /*0450*/  USHF.L.U32 UR7, UR6, 0xb, URZ ;  /* 0x0000000b06077899 */ /* 0x000fe4000800063f */
[----:B------:R-:W-:Y:S01]  /*0460*/  USHF.L.U32 UR6, UR6, 0x1, URZ ;  /* 0x0000000106067899 */ /* 0x000fe2000800063f */
[----:B------:R-:W1:Y:S03]  /*0470*/  FENCE.VIEW.ASYNC.S ;  /* 0x00000000000073c6 */ /* 0x000e660000000000 */
[----:B-1----:R1:W1:Y:S08]  /*0480*/  SYNCS.EXCH.64 URZ, [UR10+0x3c000], UR8 ;  /* 0x03c000080a3f75b2 */ /* 0x0022700008000100 */
[----:B------:R1:W1:Y:S01]  /*0490*/  SYNCS.EXCH.64 URZ, [UR10+0x3c028], UR6 ;  /* 0x03c028060a3f75b2 */ /* 0x0002620008000100 */
        /* <DEDUP_REMOVED lines=8> */
[----:B------:R-:W-:Y:S01]  /*0520*/  NOP ;  /* 0x0000000000007918 */ /* 0x000fe20000000000 */
.L_x_3:
        /* <DEDUP_REMOVED lines=21> */
[----:B------:R-:W-:Y:S01]  /*0680*/  NOP ;  /* 0x0000000000007918 */ /* 0x000fe20000000000 */
.L_x_4:
[----:B------:R-:W5:Y:S01]  /*0690*/  SHFL.IDX PT, R3, R2, RZ, 0x1f ;  /* 0x00001fff02037589 */ /* 0x000f6200000e0000 */
[----:B------:R-:W-:Y:S01]  /*06a0*/  ELECT P0, URZ, PT ;  /* 0x00000000003f782f */ /* 0x000fe20003800000 */
[----:B------:R-:W-:Y:S01]  /*06b0*/  NOP ;  /* 0x0000000000007918 */ /* 0x000fe20000000000 */
[----:B-1----:R-:W-:Y:S02]  /*06c0*/  UMOV UR6, 0x80 ;  /* 0x0000008000067882 */ /* 0x002fe40000000000 */
[C---:B-----5:R-:W-:Y:S02]  /*06d0*/  ISETP.NE.OR P0, PT, R3.reuse, RZ, !P0 ;  /* 0x000000ff0300720c */ /* 0x060fe40004705670 */
[----:B------:R-:W-:-:S11]  /*06e0*/  ISETP.NE.AND P2, PT, R3, RZ, PT ;  /* 0x000000ff0300720c */ /* 0x000fd60003f45270 */
[----:B------:R-:W-:Y:S01]  /*06f0*/  VOTEU.ALL UP0, P0 ;  /* 0x00000000003f7886 */ /* 0x000fe20000000000 */
[----:B------:R-:W-:Y:S01]  /*0700*/  VOTEU.ALL UP2, P0 ;  /* 0x00000000003f7886 */ /* 0x000fe20000040000 */
[----:B------:R-:W-:Y:S01]  /*0710*/  VOTEU.ALL UP3, P0 ;  /* 0x00000000003f7886 */ /* 0x000fe20000060000 */
[----:B------:R-:W-:Y:S02]  /*0720*/  VOTEU.ALL UP4, P0 ;  /* 0x00000000003f7886 */ /* 0x000fe40000080000 */
[----:B------:R-:W1:Y:S01]  /*0730*/  @!UP0 S2UR UR9, SR_CgaCtaId ;  /* 0x00000000000989c3 */ /* 0x000e620000008800 */
[----:B------:R-:W-:Y:S01]  /*0740*/  @!UP0 UMOV UR8, 0x400 ;  /* 0x0000040000088882 */ /* 0x000fe20000000000 */
[----:B------:R-:W-:-:S04]  /*0750*/  @!UP0 UIADD3 UR6, -UR6, 0x100000, URZ ;  /* 0x0010000006068890 */ /* 0x000fc8000fffe13f */
[----:B------:R-:W-:Y:S02]  /*0760*/  @!UP0 USHF.L.U32 UR7, UR6, 0xb, URZ ;  /* 0x0000000b06078899 */ /* 0x000fe4000800063f */
[----:B------:R-:W-:Y:S02]  /*0770*/  @!UP0 USHF.L.U32 UR6, UR6, 0x1, URZ ;  /* 0x0000000106068899 */ /* 0x000fe4000800063f */
[----:B-1----:R-:W-:Y:S01]  /*0780*/  @!UP0 ULEA UR8, UR9, UR8, 0x18 ;  /* 0x0000000809088291 */ /* 0x002fe2000f8ec03f */
[----:B------:R-:W-:Y:S01]  /*0790*/  VOTEU.ALL UP0, P0 ;  /* 0x00000000003f7886 */ /* 0x000fe20000000000 */
[----:B------:R-:W1:Y:S10]  /*07a0*/  FENCE.VIEW.ASYNC.S ;  /* 0x00000000000073c6 */ /* 0x000e740000000000 */
[----:B-1----:R1:W1:Y:S01]  /*07b0*/  @!UP0 SYNCS.EXCH.64 URZ, [UR8+0x3c090], UR6 ;  /* 0x03c09006083f85b2 */ /* 0x0022620008000100 */
[----:B------:R1:W1:Y:S01]  /*07c0*/  @!UP2 SYNCS.EXCH.64 URZ, [UR8+0x3c098], UR6 ;  /* 0x03c09806083fa5b2 */ /* 0x0002620008000100 */
[----:B------:R1:W1:Y:S01]  /*07d0*/  @!UP3 SYNCS.EXCH.64 URZ, [UR8+0x3c0a0], UR6 ;  /* 0x03c0a006083fb5b2 */ /* 0x0002620008000100 */
[----:B------:R1:W1:Y:S01]  /*07e0*/  @!UP4 SYNCS.EXCH.64 URZ, [UR8+0x3c0a8], UR6 ;  /* 0x03c0a806083fc5b2 */ /* 0x0002620008000100 */
[----:B------:R-:W-:Y:S01]  /*07f0*/  NOP ;  /* 0x0000000000007918 */ /* 0x000fe20000000000 */
[----:B------:R-:W-:Y:S05]  /*0800*/  @P2 BRA `(.L_x_5) ;  /* 0x0000000000582947 */ /* 0x000fea0003800000 */
[----:B-1----:R-:W1:Y:S01]  /*0810*/  S2UR UR7, SR_CgaCtaId ;  /* 0x00000000000779c3 */ /* 0x002e620000008800 */
[----:B------:R-:W-:Y:S01]  /*0820*/  UMOV UR6, 0x400 ;  /* 0x0000040000067882 */ /* 0x000fe20000000000 */
[----:B------:R-:W-:Y:S01]  /*0830*/  UMOV UR8, 0x20 ;  /* 0x0000002000087882 */ /* 0x000fe20000000000 */
[----:B------:R-:W-:Y:S01]  /*0840*/  UMOV UR9, 0x80 ;  /* 0x0000008000097882 */ /* 0x000fe20000000000 */
[----:B------:R-:W-:Y:S01]  /*0850*/  ELECT P0, URZ, PT ;  /* 0x00000000003f782f */ /* 0x000fe20003800000 */
[----:B-1----:R-:W-:Y:S02]  /*0860*/  ULEA UR10, UR7, UR6, 0x18 ;  /* 0x00000006070a7291 */ /* 0x002fe4000f8ec03f */
[----:B------:R-:W-:-:S04]  /*0870*/  UIADD3 UR6, -UR8, 0x100000, URZ ;  /* 0x0010000008067890 */ /* 0x000fc8000fffe13f */
[----:B------:R-:W-:Y:S02]  /*0880*/  USHF.L.U32 UR7, UR6, 0xb, URZ ;  /* 0x0000000b06077899 */ /* 0x000fe4000800063f */
[----:B------:R-:W-:Y:S02]  /*0890*/  USHF.L.U32 UR6, UR6, 0x1, URZ ;  /* 0x0000000106067899 */ /* 0x000fe4000800063f */
        /* <DEDUP_REMOVED lines=13> */
.L_x_5:
[----:B------:R-:W-:Y:S01]  /*0970*/  ISETP.NE.AND P0, PT, RZ, UR38, PT ;  /* 0x00000026ff007c0c */ /* 0x000fe2000bf05270 */
[----:B------:R-:W-:Y:S01]  /*0980*/  NOP ;  /* 0x0000000000007918 */ /* 0x000fe20000000000 */
[----:B------:R-:W-:Y:S01]  /*0990*/  MOV R2, UR4 ;  /* 0x0000000400027c02 */ /* 0x000fe20008000f00 */
[----:B-1234-:R-:W-:Y:S03]  /*09a0*/  BAR.SYNC.DEFER_BLOCKING 0x0 ;  /* 0x0000000000007b1d */ /* 0x01efe60000010000 */
[----:B------:R-:W-:-:S07]  /*09b0*/  ISETP.EQ.AND P2, PT, R2, 0x1, P1 ;  /* 0x000000010200780c */ /* 0x000fce0000f42270 */
[----:B------:R-:W-:Y:S06]  /*09c0*/  @!P0 BRA `(.L_x_6) ;  /* 0x000000dc00948947 */ /* 0x000fec0003800000 */
[----:B------:R-:W-:-:S06]  /*09d0*/  UISETP.GT.U32.AND UP0, UPT, UR30, 0x3, UPT ;  /* 0x000000031e00788c */ /* 0x000fcc000bf04070 */
[----:B------:R-:W-:-:S13]  /*09e0*/  PLOP3.LUT P0, PT, PT, PT, UP0, 0x80, 0x0 ;  /* 0x000000000000781c */ /* 0x000fda0003f0f008 */
[----:B------:R-:W-:Y:S05]  /*09f0*/  @P0 EXIT ;  /* 0x000000000000094d */ /* 0x000fea0003800000 */
.L_x_7:
[----:B------:R-:W-:-:S08]  /*0a00*/  NOP ;  /* 0x0000000000007918 */ /* 0x000fd00000000000 */
[----:B------:R-:W1:Y:S02]  /*0a10*/  USETMAXREG.TRY_ALLOC.CTAPOOL UP0, 0xf0 ;  /* 0x000000f0000079c8 */ /* 0x000e640008000600 */
[----:B-1----:R-:W-:-:S13]  /*0a20*/  PLOP3.LUT P0, PT, PT, PT, UP0, 0x80, 0x0 ;  /* 0x000000000000781c */ /* 0x002fda0003f0f008 */
[----:B------:R-:W-:Y:S05]  /*0a30*/  @!P0 BRA `(.L_x_7) ;  /* 0xfffffffc00f08947 */ /* 0x000fea000383ffff */
[----:B------:R-:W-:Y:S01]  /*0a40*/  UISETP.NE.AND UP0, UPT, UR38, 0x1, UPT ;  /* 0x000000012600788c */ /* 0x000fe2000bf05270 */
[----:B------:R-:W1:Y:S01]  /*0a50*/  S2UR UR6, SR_CTAID.X ;  /* 0x00000000000679c3 */ /* 0x000e620000002500 */
[----:B------:R-:W-:Y:S01]  /*0a60*/  UMOV UR4, URZ ;  /* 0x0000003f00047c82 */ /* 0x000fe20008000000 */
[----:B------:R-:W-:-:S03]  /*0a70*/  UMOV UR8, URZ ;  /* 0x0000003f00087c82 */ /* 0x000fc60008000000 */
[----:B------:R-:W-:-:S13]  /*0a80*/  PLOP3.LUT P0, PT, PT, PT, UP0, 0x80, 0x0 ;  /* 0x000000000000781c */ /* 0x000fda0003f0f008 */
[----:B------:R-:W-:Y:S05]  /*0a90*/  @!P0 BRA `(.L_x_8) ;  /* 0x00000000003c8947 */ /* 0x000fea0003800000 */
[----:B------:R-:W-:Y:S01]  /*0aa0*/  UISETP.NE.AND UP0, UPT, UR38, 0x2, UPT ;  /* 0x000000022600788c */ /* 0x000fe2000bf05270 */
[----:B------:R-:W-:-:S05]  /*0ab0*/  UMOV UR8, 0x1 ;  /* 0x0000000100087882 */ /* 0x000fca0000000000 */
[----:B------:R-:W-:-:S13]  /*0ac0*/  PLOP3.LUT P1, PT, PT, PT, UP0, 0x80, 0x0 ;  /* 0x000000000000781c */ /* 0x000fda0003f2f008 */
[----:B------:R-:W-:Y:S05]  /*0ad0*/  @!P1 BRA `(.L_x_8) ;  /* 0x00000000002c9947 */ /* 0x000fea0003800000 */
[----:B------:R-:W-:-:S06]  /*0ae0*/  UISETP.NE.AND UP0, UPT, UR38, 0x3, UPT ;  /* 0x000000032600788c */ /* 0x000fcc000bf05270 */
[----:B------:R-:W-:-:S13]  /*0af0*/  PLOP3.LUT P1, PT, PT, PT, UP0, 0x80, 0x0 ;  /* 0x000000000000781c */ /* 0x000fda0003f2f008 */
[----:B------:R-:W-:Y:S05]  /*0b00*/  @!P1 BRA `(.L_x_9) ;  /* 0x0000000000189947 */ /* 0x000fea0003800000 */
[----:B------:R-:W-:-:S11]  /*0b10*/  UISETP.NE.AND UP0, UPT, UR38, 0x4, UPT ;  /* 0x000000042600788c */ /* 0x000fd6000bf05270 */
[----:B------:R-:W-:Y:S01]  /*0b20*/  @!UP0 UMOV UR4, 0x1 ;  /* 0x0000000100048882 */ /* 0x000fe20000000000 */
[----:B------:R-:W-:Y:S01]  /*0b30*/  @!UP0 UMOV UR8, 0x1 ;  /* 0x0000000100088882 */ /* 0x000fe20000000000 */
[----:B------:R-:W-:Y:S01]  /*0b40*/  @UP0 UMOV UR4, URZ ;  /* 0x0000003f00040c82 */ /* 0x000fe20008000000 */
[----:B------:R-:W-:Y:S01]  /*0b50*/  @UP0 UMOV UR8, URZ ;  /* 0x0000003f00080c82 */ /* 0x000fe20008000000 */
[----:B------:R-:W-:Y:S05]  /*0b60*/  BRA `(.L_x_8) ;  /* 0x0000000000087947 */ /* 0x000fea0003800000 */
.L_x_9:
[----:B------:R-:W-:Y:S01]  /*0b70*/  UMOV UR4, 0x1 ;  /* 0x0000000100047882 */ /* 0x000fe20000000000 */
[----:B------:R-:W-:-:S05]  /*0b80*/  UMOV UR8, URZ ;  /* 0x0000003f00087c82 */ /* 0x000fca0008000000 */
.L_x_8:
[----:B------:R-:W-:Y:S05]  /*0b90*/  @!P0 BRA `(.L_x_10) ;  /* 0x0000000000408947 */ /* 0x000fea0003800000 */
[----:B------:R-:W-:-:S06]  /*0ba0*/  UISETP.NE.AND UP0, UPT, UR38, 0x2, UPT ;  /* 0x000000022600788c */ /* 0x000fcc000bf05270 */
[----:B------:R-:W-:-:S13]  /*0bb0*/  PLOP3.LUT P0, PT, PT, PT, UP0, 0x80, 0x0 ;  /* 0x000000000000781c */ /* 0x000fda0003f0f008 */
[----:B------:R-:W-:Y:S05]  /*0bc0*/  @!P0 BRA `(.L_x_11) ;  /* 0x00000000002c8947 */ /* 0x000fea0003800000 */
[----:B------:R-:W-:-:S06]  /*0bd0*/  UISETP.NE.AND UP0, UPT, UR38, 0x3, UPT ;  /* 0x000000032600788c */ /* 0x000fcc000bf05270 */
[----:B------:R-:W-:-:S13]  /*0be0*/  PLOP3.LUT P0, PT, PT, PT, UP0, 0x80, 0x0 ;  /* 0x000000000000781c */ /* 0x000fda0003f0f008 */
[----:B------:R-:W-:Y:S05]  /*0bf0*/  @!P0 BRA `(.L_x_12) ;  /* 0x0000000000188947 */ /* 0x000fea0003800000 */
[----:B------:R-:W-:Y:S01]  /*0c00*/  UISETP.NE.AND UP0, UPT, UR38, 0x4, UPT ;  /* 0x000000042600788c */ /* 0x000fe2000bf05270 */
[----:B-1----:R-:W-:-:S05]  /*0c10*/  UMOV UR37, UR6 ;  /* 0x0000000600257c82 */ /* 0x002fca0008000000 */
[----:B------:R-:W-:-:S13]  /*0c20*/  PLOP3.LUT P0, PT, PT, PT, UP0, 0x80, 0x0 ;  /* 0x000000000000781c */ /* 0x000fda0003f0f008 */
[----:B------:R-:W-:Y:S05]  /*0c30*/  @P0 BRA `(.L_x_13) ;  /* 0x00000000001c0947 */ /* 0x000fea0003800000 */
[----:B------:R-:W-:Y:S01]  /*0c40*/  ULEA UR37, UR6, 0x3, 0x1 ;  /* 0x0000000306257891 */ /* 0x000fe2000f8e083f */
[----:B------:R-:W-:Y:S11]  /*0c50*/  BRA `(.L_x_13) ;  /* 0x0000000000147947 */ /* 0x000ff60003800000 */
.L_x_12:
[----:B-1----:R-:W-:Y:S01]  /*0c60*/  ULEA UR37, UR6, 0x2, 0x1 ;  /* 0x0000000206257891 */ /* 0x002fe2000f8e083f */
[----:B------:R-:W-:Y:S11]  /*0c70*/  BRA `(.L_x_13) ;  /* 0x00000000000c7947 */ /* 0x000ff60003800000 */
.L_x_11:
[----:B-1----:R-:W-:Y:S01]  /*0c80*/  ULEA UR37, UR6, 0x1, 0x1 ;  /* 0x0000000106257891 */ /* 0x002fe2000f8e083f */
[----:B------:R-:W-:Y:S11]  /*0c90*/  BRA `(.L_x_13) ;  /* 0x0000000000047947 */ /* 0x000ff60003800000 */
.L_x_10:
[----:B-1----:R-:W-:-:S12]  /*0ca0*/  USHF.L.U32 UR37, UR6, 0x1, URZ ;  /* 0x0000000106257899 */ /* 0x002fd8000800063f */
.L_x_13:
[----:B------:R-:W1:Y:S01]  /*0cb0*/  LDC R2, c[0x0][0x28c] ;  /* 0x0000a300ff027b82 */ /* 0x000e620000000800 */
[----:B------:R-:W-:Y:S01]  /*0cc0*/  ULOP3.LUT UR7, UR5, 0x1, URZ, 0xfc, !UPT ;  /* 0x0000000105077892 */ /* 0x000fe2000f8efc3f */
[----:B------:R-:W-:Y:S01]  /*0cd0*/  SHF.R.S32.HI R3, RZ, 0x1f, R0 ;  /* 0x0000001fff037819 */ /* 0x000fe20000011400 */
[----:B------:R-:W-:Y:S02]  /*0ce0*/  ULEA UR6, UR6, 0xff, 0x7 ;  /* 0x000000ff06067891 */ /* 0x000fe4000f8e383f */
[----:B------:R-:W-:Y:S01]  /*0cf0*/  UISETP.NE.AND UP0, UPT, UR7, 0x3, UPT ;  /* 0x000000030700788c */ /* 0x000fe2000bf05270 */
[----:B------:R-:W-:Y:S01]  /*0d00*/  LEA.HI R3, R3, R0, RZ, 0x7 ;  /* 0x0000000003037211 */ /* 0x000fe200078f38ff */
[----:B------:R-:W-:-:S03]  /*0d10*/  USHF.R.U32.HI UR6, URZ, 0x7, UR6 ;  /* 0x000000073f067899 */ /* 0x000fc60008011606 */
[----:B------:R-:W-:Y:S02]  /*0d20*/  LOP3.LUT R3, R3, 0xffffff80, RZ, 0xc0, !PT ;  /* 0xffffff8003037812 */ /* 0x000fe400078ec0ff */
[----:B------:R-:W-:Y:S02]  /*0d30*/  PLOP3.LUT P0, PT, PT, PT, UP0, 0x80, 0x0 ;  /* 0x000000000000781c */ /* 0x000fe40003f0f008 */
[----:B------:R-:W-:Y:S02]  /*0d40*/  IADD3 R3, -R3, R0, RZ ;  /* 0x0000000003037210 */ /* 0x000fe40007ffe1ff */
[----:B-1----:R-:W-:-:S04]  /*0d50*/  IADD3 R2, R2, 0x7f, RZ ;  /* 0x0000007f02027810 */ /* 0x002fc80007ffe0ff */
[----:B------:R-:W-:-:S04]  /*0d60*/  SHF.R.S32.HI R5, RZ, 0x1f, R2 ;  /* 0x0000001fff057819 */ /* 0x000fc80000011402 */
[----:B------:R-:W-:-:S04]  /*0d70*/  LEA.HI R5, R5, R2, RZ, 0x7 ;  /* 0x0000000205057211 */ /* 0x000fc800078f38ff */
[----:B------:R-:W-:-:S04]  /*0d80*/  SHF.R.S32.HI R5, RZ, 0x7, R5 ;  /* 0x00000007ff057819 */ /* 0x000fc80000011405 */
[----:B------:R-:W-:Y:S01]  /*0d90*/  VIMNMX R8, R5, UR6, PT ;  /* 0x0000000605087c48 */ /* 0x000fe2000bfe0100 */
[----:B------:R-:W-:Y:S06]  /*0da0*/  @!P0 BRA `(.L_x_14) ;  /* 0x0000000000048947 */ /* 0x000fec0003800000 */
[----:B------:R-:W-:Y:S01]  /*0db0*/  BPT.TRAP 0x1 ;  /* 0x000000040000795c */ /* 0x000fe20000300000 */
.L_x_14:
[----:B------:R-:W1:Y:S01]  /*0dc0*/  S2UR UR6, SR_CgaCtaId ;  /* 0x00000000000679c3 */ /* 0x000e620000008800 */
[----:B------:R-:W-:Y:S01]  /*0dd0*/  UMOV UR36, 0x400 ;  /* 0x0000040000247882 */ /* 0x000fe20000000000 */
[----:B------:R-:W-:Y:S02]  /*0de0*/  MOV R6, UR4 ;  /* 0x0000000400067c02 */ /* 0x000fe40008000f00 */
[----:B------:R-:W-:Y:S02]  /*0df0*/  SHF.R.S32.HI R0, RZ, 0x1f, R3 ;  /* 0x0000001fff007819 */ /* 0x000fe40000011403 */
[----:B------:R-:W-:Y:S02]  /*0e00*/  SHF.L.U32 R6, R6, 0x1f, RZ ;  /* 0x0000001f06067819 */ /* 0x000fe400000006ff */
[CC--:B------:R-:W-:Y:S02]  /*0e10*/  LEA.HI R2, R0.reuse, R3.reuse, RZ, 0x2 ;  /* 0x0000000300027211 */ /* 0x0c0fe400078f10ff */
[----:B------:R-:W-:-:S02]  /*0e20*/  LEA.HI R0, R0, R3, RZ, 0x5 ;  /* 0x0000000300007211 */ /* 0x000fc400078f28ff */
[--C-:B------:R-:W-:Y:S02]  /*0e30*/  SHF.R.S32.HI R4, RZ, 0x2, R2.reuse ;  /* 0x00000002ff047819 */ /* 0x100fe40000011402 */
[----:B------:R-:W-:Y:S02]  /*0e40*/  SHF.R.S32.HI R5, RZ, 0x1f, R2 ;  /* 0x0000001fff057819 */ /* 0x000fe40000011402 */
[----:B------:R-:W-:Y:S02]  /*0e50*/  LOP3.LUT R2, R2, 0x7ffffffc, RZ, 0xc0, !PT ;  /* 0x7ffffffc02027812 */ /* 0x000fe400078ec0ff */
[----:B------:R-:W-:Y:S02]  /*0e60*/  LEA.HI R5, R5, R4, RZ, 0x3 ;  /* 0x0000000405057211 */ /* 0x000fe400078f18ff */
[----:B------:R-:W-:Y:S02]  /*0e70*/  SHF.R.S32.HI R0, RZ, 0x5, R0 ;  /* 0x00000005ff007819 */ /* 0x000fe40000011400 */
[----:B------:R-:W-:Y:S01]  /*0e80*/  LOP3.LUT R5, R5, 0xfffffff8, RZ, 0xc0, !PT ;  /* 0xfffffff805057812 */ /* 0x000fe200078ec0ff */
[----:B-1----:R-:W-:Y:S01]  /*0e90*/  ULEA UR36, UR6, UR36, 0x18 ;  /* 0x0000002406247291 */ /* 0x002fe2000f8ec03f */
[----:B------:R-:W-:-:S02]  /*0ea0*/  IADD3 R3, R3, -R2, RZ ;  /* 0x8000000203037210 */ /* 0x000fc40007ffe0ff */
[----:B------:R-:W-:Y:S01]  /*0eb0*/  IADD3 R5, R4, -R5, RZ ;  /* 0x8000000504057210 */ /* 0x000fe20007ffe0ff */
[----:B------:R-:W-:Y:S01]  /*0ec0*/  ULEA UR6, UR8, UR36, 0x3 ;  /* 0x0000002408067291 */ /* 0x000fe2000f8e183f */
[----:B------:R-:W-:Y:S02]  /*0ed0*/  MOV R7, UR37 ;  /* 0x0000002500077c02 */ /* 0x000fe40008000f00 */
[----:B------:R-:W-:-:S06]  /*0ee0*/  LEA R0, R0, R5, 0x4 ;  /* 0x0000000500007211 */ /* 0x000fcc00078e20ff */
[----:B------:R-:W1:Y:S02]  /*0ef0*/  SYNCS.PHASECHK.TRANS64.TRYWAIT P1, [UR6+0x3c050], R6 ;  /* 0x03c05006ff0075a7 */ /* 0x000e640008020146 */
[----:B-1----:R-:W-:Y:S05]  /*0f00*/  @!P1 BRA `(.L_x_15) ;  /* 0x000000f000fc9947 */ /* 0x002fea0003800000 */
.L_x_107:
[----:B------:R-:W-:Y:S02]  /*0f10*/  SHF.L.U32 R3, R3, 0x1, RZ ;  /* 0x0000000103037819 */ /* 0x000fe400000006ff */
[----:B------:R-:W-:Y:S01]  /*0f20*/  LEA R0, R7, R0, 0x6 ;  /* 0x0000000007007211 */ /* 0x000fe200078e30ff */
[----:B------:R-:W-:Y:S06]  /*0f30*/  @!P0 BRA `(.L_x_16) ;  /* 0x0000000000048947 */ /* 0x000fec0003800000 */
[----:B------:R-:W-:Y:S01]  /*0f40*/  BPT.TRAP 0x1 ;  /* 0x000000040000795c */ /* 0x000fe20000300000 */
.L_x_16:
[----:B------:R-:W-:Y:S01]  /*0f50*/  SHF.L.U32 R9, RZ, 0x1f, RZ ;  /* 0x0000001fff097819 */ /* 0x000fe200000006ff */
[----:B------:R-:W-:Y:S01]  /*0f60*/  UIADD3 UR31, UR36, 0x3c090, URZ ;  /* 0x0003c090241f7890 */ /* 0x000fe2000fffe03f */
[----:B------:R-:W-:Y:S02]  /*0f70*/  ISETP.NE.AND P2, PT, RZ, UR30, PT ;  /* 0x0000001eff007c0c */ /* 0x000fe4000bf45270 */
[----:B------:R-:W2:Y:S02]  /*0f80*/  SYNCS.PHASECHK.TRANS64.TRYWAIT P1, [UR36+0x3c000], R9 ;  /* 0x03c00009ff0075a7 */ /* 0x000ea40008020164 */
[----:B--2---:R-:W-:Y:S09]  /*0f90*/  @!P1 BRA `(.L_x_17) ;  /* 0x000000f000f09947 */ /* 0x004ff20003800000 */
.L_x_108:
[----:B------:R-:W-:Y:S01]  /*0fa0*/  ULEA UR7, UR38, UR31, 0x3 ;  /* 0x0000001f26077291 */ /* 0x000fe2000f8e183f */
[----:B--2---:R-:W-:-:S04]  /*0fb0*/  SEL R2, RZ, 0x1, P2 ;  /* 0x00000001ff027807 */ /* 0x004fc80001000000 */
[----:B------:R-:W-:-:S04]  /*0fc0*/  SHF.L.U32 R2, R2, 0x1f, RZ ;  /* 0x0000001f02027819 */ /* 0x000fc800000006ff */
[----:B------:R-:W2:Y:S02]  /*0fd0*/  SYNCS.PHASECHK.TRANS64.TRYWAIT P1, [UR7+-0x8], R2 ;  /* 0xfffff802ff0075a7 */ /* 0x000ea40008020147 */
[----:B--2---:R-:W-:Y:S05]  /*0fe0*/  @!P1 BRA `(.L_x_18) ;  /* 0x000000f000f49947 */ /* 0x004fea0003800000 */
.L_x_109:
[----:B------:R-:W-:Y:S01]  /*0ff0*/  USHF.R.U32.HI UR4, URZ, 0x4, UR36 ;  /* 0x000000043f047899 */ /* 0x000fe20008011624 */
[----:B------:R-:W-:Y:S01]  /*1000*/  WARPGROUP.ARRIVE ;  /* 0x00000000000079c5 */ /* 0x000fe20000000000 */
[----:B------:R-:W-:Y:S01]  /*1010*/  UIADD3 UR6, UR36, 0xa000, URZ ;  /* 0x0000a00024067890 */ /* 0x000fe2000fffe03f */
[C---:B-1----:R-:W-:Y:S01]  /*1020*/  IADD3 R5, R3.reuse, 0x8, RZ ;  /* 0x0000000803057810 */ /* 0x042fe20007ffe0ff */
[----:B------:R-:W-:Y:S01]  /*1030*/  ULOP3.LUT UR4, UR4, 0x3fff, URZ, 0xc0, !UPT ;  /* 0x00003fff04047892 */ /* 0x000fe2000f8ec03f */
[C---:B------:R-:W-:Y:S01]  /*1040*/  ISETP.GE.AND P1, PT, R0.reuse, R3, PT ;  /* 0x000000030000720c */ /* 0x040fe20003f26270 */
[----:B------:R-:W-:Y:S01]  /*1050*/  USHF.R.U32.HI UR6, URZ, 0x4, UR6 ;  /* 0x000000043f067899 */ /* 0x000fe20008011606 */
[C---:B------:R-:W-:Y:S01]  /*1060*/  ISETP.GE.AND P2, PT, R0.reuse, R5, PT ;  /* 0x000000050000720c */ /* 0x040fe20003f46270 */
[----:B------:R-:W-:Y:S01]  /*1070*/  ULOP3.LUT UR4, UR4, 0x10000, URZ, 0xfc, !UPT ;  /* 0x0001000004047892 */ /* 0x000fe2000f8efc3f */
[C---:B------:R-:W-:Y:S01]  /*1080*/  IADD3 R5, R3.reuse, 0x11, RZ ;  /* 0x0000001103057810 */ /* 0x040fe20007ffe0ff */
[----:B------:R-:W-:Y:S01]  /*1090*/  ULOP3.LUT UR6, UR6, 0x3fff, URZ, 0xc0, !UPT ;  /* 0x00003fff06067892 */ /* 0x000fe2000f8ec03f */
[C---:B------:R-:W-:Y:S01]  /*10a0*/  IADD3 R7, R3.reuse, 0x9, RZ ;  /* 0x0000000903077810 */ /* 0x040fe20007ffe0ff */
[----:B------:R-:W-:Y:S01]  /*10b0*/  UIMAD UR44, UR8, 0x500, UR4 ;  /* 0x00000500082c78a4 */ /* 0x000fe2000f8e0204 */
[C---:B------:R-:W-:Y:S01]  /*10c0*/  ISETP.GE.AND P5, PT, R0.reuse, R5, PT ;  /* 0x000000050000720c */ /* 0x040fe20003fa6270 */
[----:B------:R-:W-:Y:S01]  /*10d0*/  ULOP3.LUT UR4, UR6, 0x10000, URZ, 0xfc, !UPT ;  /* 0x0001000006047892 */ /* 0x000fe2000f8efc3f */
[C---:B------:R-:W-:Y:S01]  /*10e0*/  IADD3 R5, R3.reuse, 0x18, RZ ;  /* 0x0000001803057810 */ /* 0x040fe20007ffe0ff */
[----:B------:R-:W-:Y:S01]  /*10f0*/  UMOV UR45, 0x80000020 ;  /* 0x80000020002d7882 */ /* 0x000fe20000000000 */
[----:B------:R-:W-:Y:S01]  /*1100*/  UMOV UR11, 0x80000020 ;  /* 0x80000020000b7882 */ /* 0x000fe20000000000 */
[----:B------:R-:W-:Y:S01]  /*1110*/  UMOV UR9, UR45 ;  /* 0x0000002d00097c82 */ /* 0x000fe20008000000 */
[----:B------:R-:W-:Y:S01]  /*1120*/  UMOV UR8, UR44 ;  /* 0x0000002c00087c82 */ /* 0x000fe20008000000 */
[----:B------:R-:W-:Y:S01]  /*1130*/  UIADD3 UR40, UR44, 0x2, URZ ;  /* 0x000000022c287890 */ /* 0x000fe2000fffe03f */
[C---:B------:R-:W-:Y:S01]  /*1140*/  ISETP.GT.AND P6, PT, R0.reuse, R3, PT ;  /* 0x000000030000720c */ /* 0x040fe20003fc4270 */
[----:B------:R-:W-:Y:S01]  /*1150*/  UMOV UR10, UR4 ;  /* 0x00000004000a7c82 */ /* 0x000fe20008000000 */
[----:B------:R-:W-:Y:S01]  /*1160*/  UIADD3 UR42, UR4, 0x2, URZ ;  /* 0x00000002042a7890 */ /* 0x000fe2000fffe03f */
[----:B------:R-:W-:Y:S01]  /*1170*/  HGMMA.64x128x16.F32.BF16 R24, gdesc[UR8], RZ, !UPT, gsb0 ;  /* 0x01e00000081879f0 */ /* 0x000fe2000c0018ff */
[----:B------:R-:W-:Y:S01]  /*1180*/  UMOV UR41, 0x80000020 ;  /* 0x8000002000297882 */ /* 0x000fe20000000000 */
[----:B------:R-:W-:Y:S01]  /*1190*/  UMOV UR43, 0x80000020 ;  /* 0x80000020002b7882 */ /* 0x000fe20000000000 */
[----:B------:R-:W-:Y:S01]  /*11a0*/  UIADD3 UR32, UR44, 0x100, URZ ;  /* 0x000001002c207890 */ /* 0x000fe2000fffe03f */
[C---:B------:R-:W-:Y:S01]  /*11b0*/  ISETP.GE.AND P3, PT, R0.reuse, R7, PT ;  /* 0x000000070000720c */ /* 0x040fe20003f66270 */
[----:B------:R-:W-:Y:S01]  /*11c0*/  UIADD3 UR34, UR4, 0x200, URZ ;  /* 0x0000020004227890 */ /* 0x000fe2000fffe03f */
[C---:B------:R-:W-:Y:S01]  /*11d0*/  IADD3 R11, R3.reuse, 0x10, RZ ;  /* 0x00000010030b7810 */ /* 0x040fe20007ffe0ff */
[----:B------:R-:W-:Y:S01]  /*11e0*/  UMOV UR33, 0x80000020 ;  /* 0x8000002000217882 */ /* 0x000fe20000000000 */
[----:B------:R-:W-:Y:S01]  /*11f0*/  UMOV UR35, 0x80000020 ;  /* 0x8000002000237882 */ /* 0x000fe20000000000 */
[----:B------:R-:W-:Y:S01]  /*1200*/  UIADD3 UR28, UR44, 0x102, URZ ;  /* 0x000001022c1c7890 */ /* 0x000fe2000fffe03f */
[----:B------:R-:W-:Y:S01]  /*1210*/  IADD3 R7, R3, 0x20, RZ ;  /* 0x0000002003077810 */ /* 0x000fe20007ffe0ff */
[----:B------:R-:W-:Y:S01]  /*1220*/  UIADD3 UR10, UR4, 0x202, URZ ;  /* 0x00000202040a7890 */ /* 0x000fe2000fffe03f */
[C---:B------:R-:W-:Y:S01]  /*1230*/  IADD3 R2, R0.reuse, 0x8, RZ ;  /* 0x0000000800027810 */ /* 0x040fe20007ffe0ff */
[----:B------:R-:W-:Y:S01]  /*1240*/  UMOV UR29, 0x80000020 ;  /* 0x80000020001d7882 */ /* 0x000fe20000000000 */
[----:B------:R-:W-:Y:S01]  /*1250*/  UMOV UR11, 0x80000020 ;  /* 0x80000020000b7882 */ /* 0x000fe20000000000 */
[----:B------:R-:W-:Y:S01]  /*1260*/  UMOV UR9, UR29 ;  /* 0x0000001d00097c82 */ /* 0x000fe20008000000 */
[----:B------:R-:W-:Y:S01]  /*1270*/  UMOV UR8, UR28 ;  /* 0x0000001c00087c82 */ /* 0x000fe20008000000 */
[----:B------:R-:W-:Y:S01]  /*1280*/  UIADD3 UR24, UR44, 0x200, URZ ;  /* 0x000002002c187890 */ /* 0x000fe2000fffe03f */
[----:B------:R-:W-:Y:S01]  /*1290*/  ISETP.GE.AND P4, PT, R0, R11, PT ;  /* 0x0000000b0000720c */ /* 0x000fe20003f86270 */
[----:B------:R-:W-:Y:S01]  /*12a0*/  UIADD3 UR26, UR4, 0x400, URZ ;  /* 0x00000400041a7890 */ /* 0x000fe2000fffe03f */
[----:B------:R-:W-:Y:S01]  /*12b0*/  UMOV UR25, 0x80000020 ;  /* 0x8000002000197882 */ /* 0x000fe20000000000 */
[----:B------:R-:W-:Y:S01]  /*12c0*/  UMOV UR27, 0x80000020 ;  /* 0x80000020001b7882 */ /* 0x000fe20000000000 */
[----:B------:R-:W-:-:S02]  /*12d0*/  UIADD3 UR20, UR44, 0x202, URZ ;  /* 0x000002022c147890 */ /* 0x000fc4000fffe03f */
[----:B------:R-:W-:Y:S01]  /*12e0*/  UIADD3 UR22, UR4, 0x402, URZ ;  /* 0x0000040204167890 */ /* 0x000fe2000fffe03f */
[----:B------:R-:W-:Y:S01]  /*12f0*/  UMOV UR21, 0x80000020 ;  /* 0x8000002000157882 */ /* 0x000fe20000000000 */
[----:B------:R-:W-:Y:S01]  /*1300*/  UMOV UR23, 0x80000020 ;  /* 0x8000002000177882 */ /* 0x000fe20000000000 */
[----:B------:R-:W-:Y:S02]  /*1310*/  UIADD3 UR16, UR44, 0x300, URZ ;  /* 0x000003002c107890 */ /* 0x000fe4000fffe03f */
[----:B------:R-:W-:Y:S01]  /*1320*/  UIADD3 UR18, UR4, 0x600, URZ ;  /* 0x0000060004127890 */ /* 0x000fe2000fffe03f */
[----:B------:R-:W-:Y:S01]  /*1330*/  UMOV UR17, 0x80000020 ;  /* 0x8000002000117882 */ /* 0x000fe20000000000 */
[----:B------:R-:W-:Y:S01]  /*1340*/  UMOV UR19, 0x80000020 ;  /* 0x8000002000137882 */ /* 0x000fe20000000000 */
[----:B------:R-:W-:Y:S02]  /*1350*/  UIADD3 UR12, UR44, 0x302, URZ ;  /* 0x000003022c0c7890 */ /* 0x000fe4000fffe03f */
[----:B------:R-:W-:Y:S01]  /*1360*/  UIADD3 UR14, UR4, 0x602, URZ ;  /* 0x00000602040e7890 */ /* 0x000fe2000fffe03f */
[----:B------:R-:W-:Y:S01]  /*1370*/  UMOV UR13, 0x80000020 ;  /* 0x80000020000d7882 */ /* 0x000fe20000000000 */
[----:B------:R-:W-:Y:S01]  /*1380*/  UMOV UR15, 0x80000020 ;  /* 0x80000020000f7882 */ /* 0x000fe20000000000 */
[----:B------:R-:W-:-:S02]  /*1390*/  UIADD3 UR48, UR44, 0x402, URZ ;  /* 0x000004022c307890 */ /* 0x000fc4000fffe03f */
[----:B------:R-:W-:Y:S01]  /*13a0*/  UIADD3 UR50, UR4, 0x802, URZ ;  /* 0x0000080204327890 */ /* 0x000fe2000fffe03f */
[----:B------:R-:W-:Y:S01]  /*13b0*/  UMOV UR49, 0x80000020 ;  /* 0x8000002000317882 */ /* 0x000fe20000000000 */
[----:B------:R-:W-:Y:S01]  /*13c0*/  UMOV UR51, 0x80000020 ;  /* 0x8000002000337882 */ /* 0x000fe20000000000 */
[----:B------:R-:W-:-:S04]  /*13d0*/  USHF.L.U32 UR30, UR30, 0x3, URZ ;  /* 0x000000031e1e7899 */ /* 0x000fc8000800063f */
[----:B------:R-:W-:Y:S01]  /*13e0*/  ULOP3.LUT UR30, UR30, 0x8, URZ, 0xc, !UPT ;  /* 0x000000081e1e7892 */ /* 0x000fe2000f8e0c3f */
[----:B------:R-:W-:Y:S02]  /*13f0*/  WARPGROUP.DEPBAR.LE gsb0, 0x0 ;  /* 0x00008000000079c5 */ /* 0x000fe40000010000 */
[----:B------:R-:W-:-:S06]  /*1400*/  WARPGROUP.ARRIVE ;  /* 0x00000000000079c5 */ /* 0x000fcc0000000000 */
[----:B------:R-:W-:Y:S03]  /*1410*/  HGMMA.64x128x16.F32.BF16 R24, gdesc[UR40], R24, gsb0 ;  /* 0x01e00000281879f0 */ /* 0x000fe60008001818 */
[----:B------:R-:W-:Y:S02]  /*1420*/  WARPGROUP.DEPBAR.LE gsb0, 0x0 ;  /* 0x00008000000079c5 */ /* 0x000fe40000010000 */
[----:B------:R-:W-:-:S07]  /*1430*/  WARPGROUP.ARRIVE ;  /* 0x00000000000079c5 */ /* 0x000fce0000000000 */
[----:B------:R-:W-:Y:S03]  /*1440*/  HGMMA.64x128x16.F32.BF16 R24, gdesc[UR32], R24, gsb0 ;  /* 0x01e00000201879f0 */ /* 0x000fe60008001818 */
[----:B------:R-:W-:Y:S02]  /*1450*/  WARPGROUP.DEPBAR.LE gsb0, 0x0 ;  /* 0x00008000000079c5 */ /* 0x000fe40000010000 */
[----:B------:R-:W-:-:S07]  /*1460*/  WARPGROUP.ARRIVE ;  /* 0x00000000000079c5 */ /* 0x000fce0000000000 */
[----:B------:R-:W-:Y:S01]  /*1470*/  HGMMA.64x128x16.F32.BF16 R24, gdesc[UR8], R24, gsb0 ;  /* 0x01e00000081879f0 */ /* 0x000fe20008001818 */
[----:B------:R-:W-:Y:S02]  /*1480*/  UIADD3 UR8, UR44, 0x400, URZ ;  /* 0x000004002c087890 */ /* 0x000fe4000fffe03f */
[----:B------:R-:W-:Y:S01]  /*1490*/  UIADD3 UR10, UR4, 0x800, URZ ;  /* 0x00000800040a7890 */ /* 0x000fe2000fffe03f */
[----:B------:R-:W-:Y:S01]  /*14a0*/  UMOV UR9, 0x80000020 ;  /* 0x8000002000097882 */ /* 0x000fe20000000000 */
[----:B------:R-:W-:Y:S01]  /*14b0*/  UMOV UR11, 0x80000020 ;  /* 0x80000020000b7882 */ /* 0x000fe20000000000 */
        /* <DEDUP_REMOVED lines=14> */
[----:B------:R-:W-:Y:S01]  /*15a0*/  HGMMA.64x128x16.F32.BF16 R24, gdesc[UR8], R24, gsb0 ;  /* 0x01e00000081879f0 */ /* 0x000fe20008001818 */
[----:B------:R-:W-:Y:S01]  /*15b0*/  ULDC UR10, c[0x0][0x604] ;  /* 0x00018100000a7ab9 */ /* 0x000fe20000000800 */
[----:B------:R-:W-:Y:S01]  /*15c0*/  ULDC UR11, c[0x0][0x604] ;  /* 0x00018100000b7ab9 */ /* 0x000fe20000000800 */
[----:B------:R-:W-:Y:S02]  /*15d0*/  WARPGROUP.DEPBAR.LE gsb0, 0x0 ;  /* 0x00008000000079c5 */ /* 0x000fe40000010000 */
[----:B------:R-:W-:-:S07]  /*15e0*/  WARPGROUP.ARRIVE ;  /* 0x00000000000079c5 */ /* 0x000fce0000000000 */
[----:B------:R-:W-:Y:S03]  /*15f0*/  HGMMA.64x128x16.F32.BF16 R24, gdesc[UR48], R24, gsb0 ;  /* 0x01e00000301879f0 */ /* 0x000fe60008001818 */
[----:B------:R-:W-:Y:S02]  /*1600*/  WARPGROUP.DEPBAR.LE gsb0, 0x0 ;  /* 0x00008000000079c5 */ /* 0x000fe40000010000 */
[----:B------:R-:W-:Y:S02]  /*1610*/  FSEL R24, R24, -INF , P1 ;  /* 0xff80000018187808 */ /* 0x000fe40000800000 */
[----:B------:R-:W-:Y:S02]  /*1620*/  FSEL R30, R30, -INF , P1 ;  /* 0xff8000001e1e7808 */ /* 0x000fe40000800000 */
[----:B------:R-:W-:Y:S02]  /*1630*/  ISETP.GE.AND P1, PT, R0, R5, PT ;  /* 0x000000050000720c */ /* 0x000fe40003f26270 */
[----:B------:R-:W-:-:S02]  /*1640*/  IADD3 R5, R3, 0x19, RZ ;  /* 0x0000001903057810 */ /* 0x000fc40007ffe0ff */
[----:B------:R-:W-:Y:S02]  /*1650*/  FSEL R25, R25, -INF , P6 ;  /* 0xff80000019197808 */ /* 0x000fe40003000000 */
[----:B------:R-:W-:Y:S02]  /*1660*/  FSEL R31, R31, -INF , P6 ;  /* 0xff8000001f1f7808 */ /* 0x000fe40003000000 */
[----:B------:R-:W-:Y:S02]  /*1670*/  ISETP.GE.AND P6, PT, R0, R5, PT ;  /* 0x000000050000720c */ /* 0x000fe40003fc6270 */
[----:B------:R-:W-:Y:S02]  /*1680*/  FSEL R28, R28, -INF , P2 ;  /* 0xff8000001c1c7808 */ /* 0x000fe40001000000 */
[----:B------:R-:W-:Y:S02]  /*1690*/  FSEL R34, R34, -INF , P2 ;  /* 0xff80000022227808 */ /* 0x000fe40001000000 */
[----:B------:R-:W-:-:S02]  /*16a0*/  ISETP.GE.AND P2, PT, R0, R7, PT ;  /* 0x000000070000720c */ /* 0x000fc40003f46270 */
[----:B------:R-:W-:Y:S02]  /*16b0*/  IADD3 R7, R3, 0x28, RZ ;  /* 0x0000002803077810 */ /* 0x000fe40007ffe0ff */
[----:B------:R-:W-:Y:S02]  /*16c0*/  FSEL R36, R36, -INF , P1 ;  /* 0xff80000024247808 */ /* 0x000fe40000800000 */
[----:B------:R-:W-:Y:S02]  /*16d0*/  FSEL R42, R42, -INF , P1 ;  /* 0xff8000002a2a7808 */ /* 0x000fe40000800000 */
[----:B------:R-:W-:Y:S02]  /*16e0*/  FSEL R37, R37, -INF , P6 ;  /* 0xff80000025257808 */ /* 0x000fe40003000000 */
[----:B------:R-:W-:Y:S02]  /*16f0*/  FSEL R43, R43, -INF , P6 ;  /* 0xff8000002b2b7808 */ /* 0x000fe40003000000 */
[----:B------:R-:W-:-:S02]  /*1700*/  ISETP.GE.AND P1, PT, R2, R3, PT ;  /* 0x000000030200720c */ /* 0x000fc40003f26270 */
[----:B------:R-:W-:Y:S02]  /*1710*/  ISETP.GT.AND P6, PT, R2, R3, PT ;  /* 0x000000030200720c */ /* 0x000fe40003fc4270 */
[----:B------:R-:W-:Y:S02]  /*1720*/  FSEL R32, R32, -INF , P4 ;  /* 0xff80000020207808 */ /* 0x000fe40002000000 */
[----:B------:R-:W-:Y:S02]  /*1730*/  FSEL R38, R38, -INF , P4 ;  /* 0xff80000026267808 */ /* 0x000fe40002000000 */
[----:B------:R-:W-:Y:S02]  /*1740*/  ISETP.GE.AND P4, PT, R0, R7, PT ;  /* 0x000000070000720c */ /* 0x000fe40003f86270 */
[----:B------:R-:W-:Y:S02]  /*1750*/  IADD3 R7, R3, 0x31, RZ ;  /* 0x0000003103077810 */ /* 0x000fe40007ffe0ff */
[----:B------:R-:W-:-:S02]  /*1760*/  FSEL R26, R26, -INF , P1 ;  /* 0xff8000001a1a7808 */ /* 0x000fc40000800000 */
[----:B------:R-:W-:Y:S02]  /*1770*/  FSEL R27, R27, -INF , P6 ;  /* 0xff8000001b1b7808 */ /* 0x000fe40003000000 */
[----:B------:R-:W-:Y:S02]  /*1780*/  ISETP.GE.AND P1, PT, R0, R7, PT ;  /* 0x000000070000720c */ /* 0x000fe40003f26270 */
[----:B------:R-:W-:Y:S02]  /*1790*/  FMNMX R7, R26, R27, !PT ;  /* 0x0000001b1a077209 */ /* 0x000fe40007800000 */
[----:B------:R-:W-:Y:S02]  /*17a0*/  IADD3 R5, R3, 0x21, RZ ;  /* 0x0000002103057810 */ /* 0x000fe40007ffe0ff */
[----:B------:R-:W-:Y:S02]  /*17b0*/  FMNMX R4, R30, R7, !PT ;  /* 0x000000071e047209 */ /* 0x000fe40007800000 */
[----:B------:R-:W-:-:S02]  /*17c0*/  FSEL R35, R35, -INF , P3 ;  /* 0xff80000023237808 */ /* 0x000fc40001800000 */
[----:B------:R-:W-:Y:S02]  /*17d0*/  FMNMX R7, R31, R4, !PT ;  /* 0x000000041f077209 */ /* 0x000fe40007800000 */
[----:B------:R-:W-:Y:S02]  /*17e0*/  FSEL R29, R29, -INF , P3 ;  /* 0xff8000001d1d7808 */ /* 0x000fe40001800000 */
[----:B------:R-:W-:Y:S02]  /*17f0*/  FMNMX R4, R34, R7, !PT ;  /* 0x0000000722047209 */ /* 0x000fe40007800000 */
[----:B------:R-:W-:Y:S01]  /*1800*/  ISETP.GE.AND P3, PT, R0, R5, PT ;  /* 0x000000050000720c */ /* 0x000fe20003f66270 */
[----:B------:R-:W-:Y:S01]  /*1810*/  VIADD R5, R3, 0x29 ;  /* 0x0000002903057836 */ /* 0x000fe20000000000 */
[----:B------:R-:W-:Y:S02]  /*1820*/  FMNMX R7, R35, R4, !PT ;  /* 0x0000000423077209 */ /* 0x000fe40007800000 */
[----:B------:R-:W-:-:S02]  /*1830*/  FSEL R39, R39, -INF , P5 ;  /* 0xff80000027277808 */ /* 0x000fc40002800000 */
[----:B------:R-:W-:Y:S02]  /*1840*/  FMNMX R4, R38, R7, !PT ;  /* 0x0000000726047209 */ /* 0x000fe40007800000 */
[----:B------:R-:W-:Y:S02]  /*1850*/  FSEL R33, R33, -INF , P5 ;  /* 0xff80000021217808 */ /* 0x000fe40002800000 */
[C---:B------:R-:W-:Y:S02]  /*1860*/  ISETP.GE.AND P5, PT, R0.reuse, R5, PT ;  /* 0x000000050000720c */ /* 0x040fe40003fa6270 */
[----:B------:R-:W-:Y:S02]  /*1870*/  IADD3 R5, R3, 0x30, RZ ;  /* 0x0000003003057810 */ /* 0x000fe40007ffe0ff */
[----:B------:R-:W-:Y:S02]  /*1880*/  FMNMX R7, R39, R4, !PT ;  /* 0x0000000427077209 */ /* 0x000fe40007800000 */
[----:B------:R-:W-:-:S02]  /*1890*/  ISETP.GE.AND P6, PT, R0, R5, PT ;  /* 0x000000050000720c */ /* 0x000fc40003fc6270 */
[----:B------:R-:W-:Y:S02]  /*18a0*/  IADD3 R5, R3, 0x38, RZ ;  /* 0x0000003803057810 */ /* 0x000fe40007ffe0ff */
[----:B------:R-:W-:Y:S02]  /*18b0*/  FMNMX R4, R42, R7, !PT ;  /* 0x000000072a047209 */ /* 0x000fe40007800000 */
[----:B------:R-:W-:Y:S02]  /*18c0*/  FSEL R40, R40, -INF , P2 ;  /* 0xff80000028287808 */ /* 0x000fe40001000000 */
[----:B------:R-:W-:Y:S02]  /*18d0*/  FSEL R46, R46, -INF , P2 ;  /* 0xff8000002e2e7808 */ /* 0x000fe40001000000 */
[----:B------:R-:W-:Y:S02]  /*18e0*/  ISETP.GE.AND P2, PT, R0, R5, PT ;  /* 0x000000050000720c */ /* 0x000fe40003f46270 */
[----:B------:R-:W-:-:S02]  /*18f0*/  FMNMX R7, R43, R4, !PT ;  /* 0x000000042b077209 */ /* 0x000fc40007800000 */
[----:B------:R-:W-:Y:S02]  /*1900*/  IADD3 R5, R3, 0x39, RZ ;  /* 0x0000003903057810 */ /* 0x000fe40007ffe0ff */
[----:B------:R-:W-:Y:S02]  /*1910*/  FSEL R41, R41, -INF , P3 ;  /* 0xff80000029297808 */ /* 0x000fe40001800000 */
[----:B------:R-:W-:Y:S02]  /*1920*/  FSEL R47, R47, -INF , P3 ;  /* 0xff8000002f2f7808 */ /* 0x000fe40001800000 */
[----:B------:R-:W-:Y:S02]  /*1930*/  FMNMX R4, R46, R7, !PT ;  /* 0x000000072e047209 */ /* 0x000fe40007800000 */
[----:B------:R-:W-:Y:S02]  /*1940*/  ISETP.GE.AND P3, PT, R0, R5, PT ;  /* 0x000000050000720c */ /* 0x000fe40003f66270 */
[----:B------:R-:W-:-:S02]  /*1950*/  IADD3 R5, R3, 0x40, RZ ;  /* 0x0000004003057810 */ /* 0x000fc40007ffe0ff */
[----:B------:R-:W-:Y:S02]  /*1960*/  FSEL R50, R50, -INF , P4 ;  /* 0xff80000032327808 */ /* 0x000fe40002000000 */
[----:B------:R-:W-:Y:S02]  /*1970*/  FMNMX R7, R47, R4, !PT ;  /* 0x000000042f077209 */ /* 0x000fe40007800000 */
[----:B------:R-:W-:Y:S02]  /*1980*/  FSEL R44, R44, -INF , P4 ;  /* 0xff8000002c2c7808 */ /* 0x000fe40002000000 */
[----:B------:R-:W-:Y:S02]  /*1990*/  ISETP.GE.AND P4, PT, R0, R5, PT ;  /* 0x000000050000720c */ /* 0x000fe40003f86270 */
[----:B------:R-:W-:Y:S02]  /*19a0*/  IADD3 R5, R3, 0x41, RZ ;  /* 0x0000004103057810 */ /* 0x000fe40007ffe0ff */
[----:B------:R-:W-:-:S02]  /*19b0*/  FSEL R51, R51, -INF , P5 ;  /* 0xff80000033337808 */ /* 0x000fc40002800000 */
[----:B------:R-:W-:Y:S02]  /*19c0*/  FMNMX R4, R50, R7, !PT ;  /* 0x0000000732047209 */ /* 0x000fe40007800000 */
[----:B------:R-:W-:Y:S02]  /*19d0*/  FMNMX R7, R24, R25, !PT ;  /* 0x0000001918077209 */ /* 0x000fe40007800000 */
[----:B------:R-:W-:Y:S02]  /*19e0*/  FSEL R45, R45, -INF , P5 ;  /* 0xff8000002d2d7808 */ /* 0x000fe40002800000 */
[----:B------:R-:W-:Y:S02]  /*19f0*/  ISETP.GE.AND P5, PT, R0, R5, PT ;  /* 0x000000050000720c */ /* 0x000fe40003fa6270 */
[----:B------:R-:W-:Y:S02]  /*1a00*/  IADD3 R5, R3, 0x48, RZ ;  /* 0x0000004803057810 */ /* 0x000fe40007ffe0ff */
[----:B------:R-:W-:-:S02]  /*1a10*/  FMNMX R11, R51, R4, !PT ;  /* 0x00000004330b7209 */ /* 0x000fc40007800000 */
[----:B------:R-:W-:Y:S02]  /*1a20*/  FMNMX R4, R28, R7, !PT ;  /* 0x000000071c047209 */ /* 0x000fe40007800000 */
[----:B------:R-:W-:Y:S02]  /*1a30*/  FSEL R48, R48, -INF , P6 ;  /* 0xff80000030307808 */ /* 0x000fe40003000000 */
[----:B------:R-:W-:Y:S02]  /*1a40*/  FSEL R54, R54, -INF , P6 ;  /* 0xff80000036367808 */ /* 0x000fe40003000000 */
[----:B------:R-:W-:Y:S02]  /*1a50*/  ISETP.GE.AND P6, PT, R0, R5, PT ;  /* 0x000000050000720c */ /* 0x000fe40003fc6270 */
[----:B------:R-:W-:Y:S02]  /*1a60*/  IADD3 R5, R3, 0x49, RZ ;  /* 0x0000004903057810 */ /* 0x000fe40007ffe0ff */
[----:B------:R-:W-:-:S02]  /*1a70*/  FMNMX R7, R29, R4, !PT ;  /* 0x000000041d077209 */ /* 0x000fc40007800000 */
[----:B------:R-:W-:Y:S02]  /*1a80*/  FSEL R49, R49, -INF , P1 ;  /* 0xff80000031317808 */ /* 0x000fe40000800000 */
[----:B------:R-:W-:Y:S02]  /*1a90*/  FSEL R55, R55, -INF , P1 ;  /* 0xff80000037377808 */ /* 0x000fe40000800000 */
[----:B------:R-:W-:Y:S02]  /*1aa0*/  ISETP.GE.AND P1, PT, R0, R5, PT ;  /* 0x000000050000720c */ /* 0x000fe40003f26270 */
[----:B------:R-:W-:Y:S02]  /*1ab0*/  FMNMX R4, R32, R7, !PT ;  /* 0x0000000720047209 */ /* 0x000fe40007800000 */
[----:B------:R-:W-:Y:S02]  /*1ac0*/  IADD3 R5, R3, 0x50, RZ ;  /* 0x0000005003057810 */ /* 0x000fe40007ffe0ff */
[----:B------:R-:W-:-:S02]  /*1ad0*/  FMNMX R6, R54, R11, !PT ;  /* 0x0000000b36067209 */ /* 0x000fc40007800000 */
[----:B------:R-:W-:Y:S02]  /*1ae0*/  FSEL R52, R52, -INF , P2 ;  /* 0xff80000034347808 */ /* 0x000fe40001000000 */
[----:B------:R-:W-:Y:S02]  /*1af0*/  FSEL R58, R58, -INF , P2 ;  /* 0xff8000003a3a7808 */ /* 0x000fe40001000000 */
[----:B------:R-:W-:Y:S02]  /*1b00*/  FMNMX R7, R33, R4, !PT ;  /* 0x0000000421077209 */ /* 0x000fe40007800000 */
[----:B------:R-:W-:Y:S02]  /*1b10*/  ISETP.GE.AND P2, PT, R0, R5, PT ;  /* 0x000000050000720c */ /* 0x000fe40003f46270 */
[----:B------:R-:W-:Y:S02]  /*1b20*/  IADD3 R5, R3, 0x51, RZ ;  /* 0x0000005103057810 */ /* 0x000fe40007ffe0ff */
[----:B------:R-:W-:-:S02]  /*1b30*/  FMNMX R11, R55, R6, !PT ;  /* 0x00000006370b7209 */ /* 0x000fc40007800000 */
[----:B------:R-:W-:Y:S02]  /*1b40*/  FMNMX R4, R36, R7, !PT ;  /* 0x0000000724047209 */ /* 0x000fe40007800000 */
[----:B------:R-:W-:Y:S02]  /*1b50*/  FSEL R53, R53, -INF , P3 ;  /* 0xff80000035357808 */ /* 0x000fe40001800000 */
[----:B------:R-:W-:Y:S02]  /*1b60*/  FSEL R59, R59, -INF , P3 ;  /* 0xff8000003b3b7808 */ /* 0x000fe40001800000 */
[----:B------:R-:W-:Y:S02]  /*1b70*/  ISETP.GE.AND P3, PT, R0, R5, PT ;  /* 0x000000050000720c */ /* 0x000fe40003f66270 */
[----:B------:R-:W-:Y:S02]  /*1b80*/  FMNMX R6, R58, R11, !PT ;  /* 0x0000000b3a067209 */ /* 0x000fe40007800000 */
[----:B------:R-:W-:-:S02]  /*1b90*/  IADD3 R5, R3, 0x58, RZ ;  /* 0x0000005803057810 */ /* 0x000fc40007ffe0ff */
[----:B------:R-:W-:Y:S02]  /*1ba0*/  FMNMX R7, R37, R4, !PT ;  /* 0x0000000425077209 */ /* 0x000fe40007800000 */
[----:B------:R-:W-:Y:S02]  /*1bb0*/  FSEL R56, R56, -INF , P4 ;  /* 0xff80000038387808 */ /* 0x000fe40002000000 */
[----:B------:R-:W-:Y:S02]  /*1bc0*/  FSEL R62, R62, -INF , P4 ;  /* 0xff8000003e3e7808 */ /* 0x000fe40002000000 */
[----:B------:R-:W-:Y:S02]  /*1bd0*/  FMNMX R11, R59, R6, !PT ;  /* 0x000000063b0b7209 */ /* 0x000fe40007800000 */
[----:B------:R-:W-:Y:S02]  /*1be0*/  ISETP.GE.AND P4, PT, R0, R5, PT ;  /* 0x000000050000720c */ /* 0x000fe40003f86270 */
[----:B------:R-:W-:-:S02]  /*1bf0*/  IADD3 R5, R3, 0x59, RZ ;  /* 0x0000005903057810 */ /* 0x000fc40007ffe0ff */
[----:B------:R-:W-:Y:S02]  /*1c00*/  FMNMX R4, R40, R7, !PT ;  /* 0x0000000728047209 */ /* 0x000fe40007800000 */
[----:B------:R-:W-:Y:S02]  /*1c10*/  FSEL R63, R63, -INF , P5 ;  /* 0xff8000003f3f7808 */ /* 0x000fe40002800000 */
[----:B------:R-:W-:Y:S02]  /*1c20*/  FMNMX R6, R62, R11, !PT ;  /* 0x0000000b3e067209 */ /* 0x000fe40007800000 */
[----:B------:R-:W-:Y:S02]  /*1c30*/  FSEL R57, R57, -INF , P5 ;  /* 0xff80000039397808 */ /* 0x000fe40002800000 */
[----:B------:R-:W-:Y:S02]  /*1c40*/  ISETP.GE.AND P5, PT, R0, R5, PT ;  /* 0x000000050000720c */ /* 0x000fe40003fa6270 */
[----:B------:R-:W-:-:S02]  /*1c50*/  FMNMX R7, R41, R4, !PT ;  /* 0x0000000429077209 */ /* 0x000fc40007800000 */
[----:B------:R-:W-:Y:S02]  /*1c60*/  IADD3 R5, R3, 0x60, RZ ;  /* 0x0000006003057810 */ /* 0x000fe40007ffe0ff */
[----:B------:R-:W-:Y:S02]  /*1c70*/  FSEL R66, R66, -INF , P6 ;  /* 0xff80000042427808 */ /* 0x000fe40003000000 */
[----:B------:R-:W-:Y:S02]  /*1c80*/  FMNMX R11, R63, R6, !PT ;  /* 0x000000063f0b7209 */ /* 0x000fe40007800000 */
[----:B------:R-:W-:Y:S02]  /*1c90*/  FSEL R60, R60, -INF , P6 ;  /* 0xff8000003c3c7808 */ /* 0x000fe40003000000 */
[----:B------:R-:W-:Y:S02]  /*1ca0*/  FMNMX R4, R44, R7, !PT ;  /* 0x000000072c047209 */ /* 0x000fe40007800000 */
[----:B------:R-:W-:-:S02]  /*1cb0*/  ISETP.GE.AND P6, PT, R0, R5, PT ;  /* 0x000000050000720c */ /* 0x000fc40003fc6270 */
[----:B------:R-:W-:Y:S02]  /*1cc0*/  IADD3 R5, R3, 0x61, RZ ;  /* 0x0000006103057810 */ /* 0x000fe40007ffe0ff */
[----:B------:R-:W-:Y:S02]  /*1cd0*/  FSEL R67, R67, -INF , P1 ;  /* 0xff80000043437808 */ /* 0x000fe40000800000 */
[----:B------:R-:W-:Y:S02]  /*1ce0*/  FMNMX R6, R66, R11, !PT ;  /* 0x0000000b42067209 */ /* 0x000fe40007800000 */
[----:B------:R-:W-:Y:S02]  /*1cf0*/  FMNMX R7, R45, R4, !PT ;  /* 0x000000042d077209 */ /* 0x000fe40007800000 */
[----:B------:R-:W-:Y:S02]  /*1d00*/  FSEL R61, R61, -INF , P1 ;  /* 0xff8000003d3d7808 */ /* 0x000fe40000800000 */
[----:B------:R-:W-:-:S02]  /*1d10*/  ISETP.GE.AND P1, PT, R0, R5, PT ;  /* 0x000000050000720c */ /* 0x000fc40003f26270 */
[----:B------:R-:W-:Y:S02]  /*1d20*/  FSEL R70, R70, -INF , P2 ;  /* 0xff80000046467808 */ /* 0x000fe40001000000 */
[----:B------:R-:W-:Y:S02]  /*1d30*/  FMNMX R11, R67, R6, !PT ;  /* 0x00000006430b7209 */ /* 0x000fe40007800000 */
[----:B------:R-:W-:Y:S02]  /*1d40*/  IADD3 R5, R3, 0x68, RZ ;  /* 0x0000006803057810 */ /* 0x000fe40007ffe0ff */
[----:B------:R-:W-:Y:S02]  /*1d50*/  FMNMX R4, R48, R7, !PT ;  /* 0x0000000730047209 */ /* 0x000fe40007800000 */
[----:B------:R-:W-:Y:S02]  /*1d60*/  FSEL R64, R64, -INF , P2 ;  /* 0xff80000040407808 */ /* 0x000fe40001000000 */
[----:B------:R-:W-:-:S02]  /*1d70*/  FSEL R71, R71, -INF , P3 ;  /* 0xff80000047477808 */ /* 0x000fc40001800000 */
[----:B------:R-:W-:Y:S02]  /*1d80*/  FMNMX R6, R70, R11, !PT ;  /* 0x0000000b46067209 */ /* 0x000fe40007800000 */
[----:B------:R-:W-:Y:S02]  /*1d90*/  ISETP.GE.AND P2, PT, R0, R5, PT ;  /* 0x000000050000720c */ /* 0x000fe40003f46270 */
[----:B------:R-:W-:Y:S02]  /*1da0*/  IADD3 R5, R3, 0x69, RZ ;  /* 0x0000006903057810 */ /* 0x000fe40007ffe0ff */
[----:B------:R-:W-:Y:S02]  /*1db0*/  FMNMX R7, R49, R4, !PT ;  /* 0x0000000431077209 */ /* 0x000fe40007800000 */
[----:B------:R-:W-:Y:S02]  /*1dc0*/  FSEL R74, R74, -INF , P4 ;  /* 0xff8000004a4a7808 */ /* 0x000fe40002000000 */
[----:B------:R-:W-:-:S02]  /*1dd0*/  FMNMX R11, R71, R6, !PT ;  /* 0x00000006470b7209 */ /* 0x000fc40007800000 */
[----:B------:R-:W-:Y:S02]  /*1de0*/  FSEL R65, R65, -INF , P3 ;  /* 0xff80000041417808 */ /* 0x000fe40001800000 */
[----:B------:R-:W-:Y:S01]  /*1df0*/  ISETP.GE.AND P3, PT, R0, R5, PT ;  /* 0x000000050000720c */ /* 0x000fe20003f66270 */
[----:B------:R-:W-:Y:S01]  /*1e00*/  VIADD R5, R3, 0x70 ;  /* 0x0000007003057836 */ /* 0x000fe20000000000 */
[----:B------:R-:W-:Y:S02]  /*1e10*/  FMNMX R4, R52, R7, !PT ;  /* 0x0000000734047209 */ /* 0x000fe40007800000 */
[----:B------:R-:W-:Y:S02]  /*1e20*/  FSEL R75, R75, -INF , P5 ;  /* 0xff8000004b4b7808 */ /* 0x000fe40002800000 */
[----:B------:R-:W-:Y:S02]  /*1e30*/  FMNMX R6, R74, R11, !PT ;  /* 0x0000000b4a067209 */ /* 0x000fe40007800000 */
[----:B------:R-:W-:-:S02]  /*1e40*/  FMNMX R7, R53, R4, !PT ;  /* 0x0000000435077209 */ /* 0x000fc40007800000 */
[----:B------:R-:W-:Y:S02]  /*1e50*/  FSEL R68, R68, -INF , P4 ;  /* 0xff80000044447808 */ /* 0x000fe40002000000 */
[----:B------:R-:W-:Y:S02]  /*1e60*/  FSEL R78, R78, -INF , P6 ;  /* 0xff8000004e4e7808 */ /* 0x000fe40003000000 */
[----:B------:R-:W-:Y:S02]  /*1e70*/  FMNMX R11, R75, R6, !PT ;  /* 0x000000064b0b7209 */ /* 0x000fe40007800000 */
[----:B------:R-:W-:Y:S02]  /*1e80*/  ISETP.GE.AND P4, PT, R0, R5, PT ;  /* 0x000000050000720c */ /* 0x000fe40003f86270 */
[----:B------:R-:W-:Y:S02]  /*1e90*/  IADD3 R5, R3, 0x71, RZ ;  /* 0x0000007103057810 */ /* 0x000fe40007ffe0ff */
[----:B------:R-:W-:-:S02]  /*1ea0*/  FMNMX R4, R56, R7, !PT ;  /* 0x0000000738047209 */ /* 0x000fc40007800000 */
[----:B------:R-:W-:Y:S02]  /*1eb0*/  FSEL R79, R79, -INF , P1 ;  /* 0xff8000004f4f7808 */ /* 0x000fe40000800000 */
[----:B------:R-:W-:Y:S02]  /*1ec0*/  FMNMX R6, R78, R11, !PT ;  /* 0x0000000b4e067209 */ /* 0x000fe40007800000 */
[----:B------:R-:W-:Y:S02]  /*1ed0*/  FSEL R69, R69, -INF , P5 ;  /* 0xff80000045457808 */ /* 0x000fe40002800000 */
[----:B------:R-:W-:Y:S02]  /*1ee0*/  ISETP.GE.AND P5, PT, R0, R5, PT ;  /* 0x000000050000720c */ /* 0x000fe40003fa6270 */
[----:B------:R-:W-:Y:S02]  /*1ef0*/  FMNMX R5, R57, R4, !PT ;  /* 0x0000000439057209 */ /* 0x000fe40007800000 */
[----:B------:R-:W-:-:S02]  /*1f00*/  FSEL R82, R82, -INF , P2 ;  /* 0xff80000052527808 */ /* 0x000fc40001000000 */
[----:B------:R-:W-:Y:S02]  /*1f10*/  FMNMX R11, R79, R6, !PT ;  /* 0x000000064f0b7209 */ /* 0x000fe40007800000 */
[----:B------:R-:W-:Y:S02]  /*1f20*/  FMNMX R4, R60, R5, !PT ;  /* 0x000000053c047209 */ /* 0x000fe40007800000 */
[----:B------:R-:W-:Y:S02]  /*1f30*/  FSEL R83, R83, -INF , P3 ;  /* 0xff80000053537808 */ /* 0x000fe40001800000 */
[----:B------:R-:W-:Y:S02]  /*1f40*/  FMNMX R6, R82, R11, !PT ;  /* 0x0000000b52067209 */ /* 0x000fe40007800000 */
[----:B------:R-:W-:Y:S02]  /*1f50*/  FMNMX R5, R61, R4, !PT ;  /* 0x000000043d057209 */ /* 0x000fe40007800000 */
[----:B------:R-:W-:-:S02]  /*1f60*/  FSEL R86, R86, -INF , P4 ;  /* 0xff80000056567808 */ /* 0x000fc40002000000 */
[----:B------:R-:W-:Y:S02]  /*1f70*/  FMNMX R7, R83, R6, !PT ;  /* 0x0000000653077209 */ /* 0x000fe40007800000 */
[----:B------:R-:W-:Y:S02]  /*1f80*/  FMNMX R4, R64, R5, !PT ;  /* 0x0000000540047209 */ /* 0x000fe40007800000 */
[----:B------:R-:W-:Y:S02]  /*1f90*/  FSEL R87, R87, -INF , P5 ;  /* 0xff80000057577808 */ /* 0x000fe40002800000 */
[----:B------:R-:W-:Y:S02]  /*1fa0*/  FMNMX R6, R86, R7, !PT ;  /* 0x0000000756067209 */ /* 0x000fe40007800000 */
[----:B------:R-:W-:Y:S02]  /*1fb0*/  FMNMX R5, R65, R4, !PT ;  /* 0x0000000441057209 */ /* 0x000fe40007800000 */
[----:B------:R-:W-:-:S02]  /*1fc0*/  FMNMX R6, R87, R6, !PT ;  /* 0x0000000657067209 */ /* 0x000fc40007800000 */
[----:B------:R-:W-:Y:S02]  /*1fd0*/  FMNMX R4, R68, R5, !PT ;  /* 0x0000000544047209 */ /* 0x000fe40007800000 */
[----:B------:R-:W-:Y:S01]  /*1fe0*/  FSEL R72, R72, -INF , P6 ;  /* 0xff80000048487808 */ /* 0x000fe20003000000 */
[----:B------:R-:W1:Y:S01]  /*1ff0*/  SHFL.BFLY PT, R11, R6, 0x1, 0x1f ;  /* 0x0c201f00060b7f89 */ /* 0x000e6200000e0000 */
[----:B------:R-:W-:Y:S02]  /*2000*/  FMNMX R5, R69, R4, !PT ;  /* 0x0000000445057209 */ /* 0x000fe40007800000 */
[----:B------:R-:W-:Y:S02]  /*2010*/  FSEL R73, R73, -INF , P1 ;  /* 0xff80000049497808 */ /* 0x000fe40000800000 */
[----:B------:R-:W-:Y:S02]  /*2020*/  FMNMX R4, R72, R5, !PT ;  /* 0x0000000548047209 */ /* 0x000fe40007800000 */
[----:B------:R-:W-:-:S02]  /*2030*/  FSEL R76, R76, -INF , P2 ;  /* 0xff8000004c4c7808 */ /* 0x000fc40001000000 */
[----:B------:R-:W-:Y:S02]  /*2040*/  FMNMX R7, R73, R4, !PT ;  /* 0x0000000449077209 */ /* 0x000fe40007800000 */
[----:B------:R-:W-:Y:S02]  /*2050*/  FSEL R77, R77, -INF , P3 ;  /* 0xff8000004d4d7808 */ /* 0x000fe40001800000 */
[----:B------:R-:W-:Y:S02]  /*2060*/  FMNMX R4, R76, R7, !PT ;  /* 0x000000074c047209 */ /* 0x000fe40007800000 */
[----:B------:R-:W-:Y:S02]  /*2070*/  IADD3 R5, R3, 0x78, RZ ;  /* 0x0000007803057810 */ /* 0x000fe40007ffe0ff */
[----:B------:R-:W-:Y:S02]  /*2080*/  FSEL R80, R80, -INF , P4 ;  /* 0xff80000050507808 */ /* 0x000fe40002000000 */
[----:B------:R-:W-:-:S02]  /*2090*/  FMNMX R7, R77, R4, !PT ;  /* 0x000000044d077209 */ /* 0x000fc40007800000 */
[----:B------:R-:W-:Y:S02]  /*20a0*/  ISETP.GE.AND P1, PT, R0, R5, PT ;  /* 0x000000050000720c */ /* 0x000fe40003f26270 */
[----:B------:R-:W-:Y:S02]  /*20b0*/  IADD3 R5, R3, 0x79, RZ ;  /* 0x0000007903057810 */ /* 0x000fe40007ffe0ff */
[----:B------:R-:W-:Y:S02]  /*20c0*/  FSEL R81, R81, -INF , P5 ;  /* 0xff80000051517808 */ /* 0x000fe40002800000 */
[----:B------:R-:W-:Y:S02]  /*20d0*/  FMNMX R4, R80, R7, !PT ;  /* 0x0000000750047209 */ /* 0x000fe40007800000 */
[----:B-1----:R-:W-:Y:S02]  /*20e0*/  FMNMX R11, R6, R11, !PT ;  /* 0x0000000b060b7209 */ /* 0x002fe40007800000 */
[----:B------:R-:W-:-:S02]  /*20f0*/  ISETP.GE.AND P2, PT, R0, R5, PT ;  /* 0x000000050000720c */ /* 0x000fc40003f46270 */
[----:B------:R-:W-:Y:S01]  /*2100*/  FSEL R84, R84, -INF , P1 ;  /* 0xff80000054547808 */ /* 0x000fe20000800000 */
[----:B------:R-:W1:Y:S01]  /*2110*/  SHFL.BFLY PT, R6, R11, 0x2, 0x1f ;  /* 0x0c401f000b067f89 */ /* 0x000e6200000e0000 */
[----:B------:R-:W-:Y:S02]  /*2120*/  FMNMX R5, R81, R4, !PT ;  /* 0x0000000451057209 */ /* 0x000fe40007800000 */
[----:B------:R-:W-:Y:S02]  /*2130*/  FSEL R85, R85, -INF , P2 ;  /* 0xff80000055557808 */ /* 0x000fe40001000000 */
[----:B------:R-:W-:-:S04]  /*2140*/  FMNMX R4, R84, R5, !PT ;  /* 0x0000000554047209 */ /* 0x000fc80007800000 */
[----:B------:R-:W-:-:S05]  /*2150*/  FMNMX R4, R85, R4, !PT ;  /* 0x0000000455047209 */ /* 0x000fca0007800000 */
[----:B------:R-:W2:Y:S01]  /*2160*/  SHFL.BFLY PT, R5, R4, 0x1, 0x1f ;  /* 0x0c201f0004057f89 */ /* 0x000ea200000e0000 */
[----:B-1----:R-:W-:-:S04]  /*2170*/  FMNMX R7, R11, R6, !PT ;  /* 0x000000060b077209 */ /* 0x002fc80007800000 */
[----:B------:R-:W-:-:S04]  /*2180*/  FSETP.NEU.AND P1, PT, R7, -INF , PT ;  /* 0xff8000000700780b */ /* 0x000fc80003f2d000 */
[----:B------:R-:W-:-:S05]  /*2190*/  FSEL R6, R7, RZ, P1 ;  /* 0x000000ff07067208 */ /* 0x000fca0000800000 */
[----:B------:R-:W-:Y:S01]  /*21a0*/  FMUL R10, R6, UR10 ;  /* 0x0000000a060a7c20 */ /* 0x000fe20008400000 */
[----:B--2---:R-:W-:Y:S01]  /*21b0*/  FMNMX R5, R4, R5, !PT ;  /* 0x0000000504057209 */ /* 0x004fe20007800000 */
[----:B------:R-:W-:Y:S02]  /*21c0*/  ULDC UR10, c[0x0][0x604] ;  /* 0x00018100000a7ab9 */ /* 0x000fe40000000800 */
[--C-:B------:R-:W-:Y:S01]  /*21d0*/  FFMA R11, R26, UR10, -R10.reuse ;  /* 0x0000000a1a0b7c23 */ /* 0x100fe2000800080a */
[----:B------:R-:W-:Y:S01]  /*21e0*/  ULDC UR10, c[0x0][0x604] ;  /* 0x00018100000a7ab9 */ /* 0x000fe20000000800 */
[----:B------:R-:W1:Y:S01]  /*21f0*/  SHFL.BFLY PT, R6, R5, 0x2, 0x1f ;  /* 0x0c401f0005067f89 */ /* 0x000e6200000e0000 */
[--C-:B------:R-:W-:Y:S01]  /*2200*/  FFMA R12, R27, UR10, -R10.reuse ;  /* 0x0000000a1b0c7c23 */ /* 0x100fe2000800080a */
[----:B------:R-:W-:Y:S01]  /*2210*/  ULDC UR10, c[0x0][0x604] ;  /* 0x00018100000a7ab9 */ /* 0x000fe20000000800 */
[----:B------:R-:W-:Y:S01]  /*2220*/  FSETP.GEU.AND P1, PT, R11, -126, PT ;  /* 0xc2fc00000b00780b */ /* 0x000fe20003f2e000 */
        /* <DEDUP_REMOVED lines=12> */
[----:B------:R-:W-:Y:S01]  /*22f0*/  @!P1 FMUL R11, R11, 0.5 ;  /* 0x3f0000000b0b9820 */ /* 0x000fe20000400000 */
[--C-:B------:R-:W-:Y:S01]  /*2300*/  FFMA R31, R38, UR10, -R10.reuse ;  /* 0x0000000a261f7c23 */ /* 0x100fe2000800080a */
[----:B------:R-:W-:Y:S01]  /*2310*/  ULDC UR10, c[0x0][0x604] ;  /* 0x00018100000a7ab9 */ /* 0x000fe20000000800 */
[----:B------:R-:W-:Y:S01]  /*2320*/  @!P4 FMUL R12, R12, 0.5 ;  /* 0x3f0000000c0cc820 */ /* 0x000fe20000400000 */
[--C-:B------:R-:W-:Y:S01]  /*2330*/  FFMA R18, R39, UR10, -R10.reuse ;  /* 0x0000000a27127c23 */ /* 0x100fe2000800080a */
[----:B------:R-:W-:Y:S01]  /*2340*/  ULDC UR10, c[0x0][0x604] ;  /* 0x00018100000a7ab9 */ /* 0x000fe20000000800 */
[----:B------:R-:W2:Y:S01]  /*2350*/  MUFU.EX2 R11, R11 ;  /* 0x0000000b000b7308 */ /* 0x000ea20000000800 */
[----:B------:R-:W-:Y:S01]  /*2360*/  @!P3 FMUL R27, R27, 0.5 ;  /* 0x3f0000001b1bb820 */ /* 0x000fe20000400000 */
[----:B-1----:R-:W-:Y:S01]  /*2370*/  FMNMX R6, R5, R6, !PT ;  /* 0x0000000605067209 */ /* 0x002fe20007800000 */
[----:B------:R-:W-:Y:S01]  /*2380*/  @!P2 FMUL R14, R14, 0.5 ;  /* 0x3f0000000e0ea820 */ /* 0x000fe20000400000 */
[--C-:B------:R-:W-:Y:S01]  /*2390*/  FFMA R15, R42, UR10, -R10.reuse ;  /* 0x0000000a2a0f7c23 */ /* 0x100fe2000800080a */
[----:B------:R-:W-:Y:S01]  /*23a0*/  ULDC UR10, c[0x0][0x604] ;  /* 0x00018100000a7ab9 */ /* 0x000fe20000000800 */
[C---:B------:R-:W-:Y:S01]  /*23b0*/  FSETP.NEU.AND P5, PT, R6.reuse, -INF , PT ;  /* 0xff8000000600780b */ /* 0x040fe20003fad000 */
[----:B------:R-:W-:Y:S01]  /*23c0*/  @!P6 FMUL R13, R13, 0.5 ;  /* 0x3f0000000d0de820 */ /* 0x000fe20000400000 */
[----:B------:R-:W1:Y:S01]  /*23d0*/  MUFU.EX2 R12, R12 ;  /* 0x0000000c000c7308 */ /* 0x000e620000000800 */
[--C-:B------:R-:W-:Y:S01]  /*23e0*/  FFMA R20, R43, UR10, -R10.reuse ;  /* 0x0000000a2b147c23 */ /* 0x100fe2000800080a */
[----:B------:R-:W-:Y:S01]  /*23f0*/  FSEL R4, R6, RZ, P5 ;  /* 0x000000ff06047208 */ /* 0x000fe20002800000 */
[----:B------:R-:W-:Y:S01]  /*2400*/  ULDC UR10, c[0x0][0x604] ;  /* 0x00018100000a7ab9 */ /* 0x000fe20000000800 */
[----:B------:R-:W-:Y:S01]  /*2410*/  FSETP.GEU.AND P5, PT, R16, -126, PT ;  /* 0xc2fc00001000780b */ /* 0x000fe20003fae000 */
[----:B------:R-:W-:Y:S01]  /*2420*/  FFMA R35, R46, UR10, -R10 ;  /* 0x0000000a2e237c23 */ /* 0x000fe2000800080a */
[----:B------:R-:W-:-:S02]  /*2430*/  ULDC UR10, c[0x0][0x604] ;  /* 0x00018100000a7ab9 */ /* 0x000fc40000000800 */
[----:B------:R-:W3:Y:S01]  /*2440*/  MUFU.EX2 R14, R14 ;  /* 0x0000000e000e7308 */ /* 0x000ee20000000800 */
[----:B--2---:R-:W-:Y:S01]  /*2450*/  @!P1 FMUL R11, R11, R11 ;  /* 0x0000000b0b0b9220 */ /* 0x004fe20000400000 */
[----:B------:R-:W-:Y:S01]  /*2460*/  FSETP.GEU.AND P1, PT, R31, -126, PT ;  /* 0xc2fc00001f00780b */ /* 0x000fe20003f2e000 */
[--C-:B------:R-:W-:Y:S01]  /*2470*/  FFMA R22, R47, UR10, -R10.reuse ;  /* 0x0000000a2f167c23 */ /* 0x100fe2000800080a */
[----:B------:R-:W-:Y:S02]  /*2480*/  ULDC UR10, c[0x0][0x604] ;  /* 0x00018100000a7ab9 */ /* 0x000fe40000000800 */
[--C-:B------:R-:W-:Y:S01]  /*2490*/  FFMA R17, R50, UR10, -R10.reuse ;  /* 0x0000000a32117c23 */ /* 0x100fe2000800080a */
[----:B------:R-:W-:Y:S01]  /*24a0*/  ULDC UR10, c[0x0][0x604] ;  /* 0x00018100000a7ab9 */ /* 0x000fe20000000800 */
[----:B------:R-:W2:Y:S01]  /*24b0*/  MUFU.EX2 R13, R13 ;  /* 0x0000000d000d7308 */ /* 0x000ea20000000800 */
[----:B------:R-:W-:Y:S01]  /*24c0*/  @!P5 FMUL R16, R16, 0.5 ;  /* 0x3f0000001010d820 */ /* 0x000fe20000400000 */
[----:B-1----:R-:W-:Y:S01]  /*24d0*/  @!P4 FMUL R12, R12, R12 ;  /* 0x0000000c0c0cc220 */ /* 0x002fe20000400000 */
[----:B------:R-:W-:Y:S01]  /*24e0*/  FSETP.GEU.AND P4, PT, R18, -126, PT ;  /* 0xc2fc00001200780b */ /* 0x000fe20003f8e000 */
[----:B------:R-:W-:Y:S01]  /*24f0*/  FFMA R26, R51, UR10, -R10 ;  /* 0x0000000a331a7c23 */ /* 0x000fe2000800080a */
[----:B------:R-:W-:-:S02]  /*2500*/  ULDC UR10, c[0x0][0x604] ;  /* 0x00018100000a7ab9 */ /* 0x000fc40000000800 */
[----:B------:R-:W-:Y:S01]  /*2510*/  @!P1 FMUL R31, R31, 0.5 ;  /* 0x3f0000001f1f9820 */ /* 0x000fe20000400000 */
[----:B------:R-:W1:Y:S01]  /*2520*/  MUFU.EX2 R27, R27 ;  /* 0x0000001b001b7308 */ /* 0x000e620000000800 */
[----:B---3--:R-:W-:Y:S01]  /*2530*/  @!P2 FMUL R14, R14, R14 ;  /* 0x0000000e0e0ea220 */ /* 0x008fe20000400000 */
[----:B------:R-:W-:Y:S01]  /*2540*/  FSETP.GEU.AND P2, PT, R20, -126, PT ;  /* 0xc2fc00001400780b */ /* 0x000fe20003f4e000 */
[--C-:B------:R-:W-:Y:S01]  /*2550*/  FFMA R30, R54, UR10, -R10.reuse ;  /* 0x0000000a361e7c23 */ /* 0x100fe2000800080a */
[----:B------:R-:W-:Y:S02]  /*2560*/  ULDC UR10, c[0x0][0x604] ;  /* 0x00018100000a7ab9 */ /* 0x000fe40000000800 */
[--C-:B------:R-:W-:Y:S01]  /*2570*/  FFMA R39, R55, UR10, -R10.reuse ;  /* 0x0000000a37277c23 */ /* 0x100fe2000800080a */
[----:B------:R-:W-:Y:S01]  /*2580*/  ULDC UR10, c[0x0][0x604] ;  /* 0x00018100000a7ab9 */ /* 0x000fe20000000800 */
[----:B------:R-:W3:Y:S01]  /*2590*/  MUFU.EX2 R16, R16 ;  /* 0x0000001000107308 */ /* 0x000ee20000000800 */
[----:B--2---:R-:W-:Y:S01]  /*25a0*/  @!P6 FMUL R13, R13, R13 ;  /* 0x0000000d0d0de220 */ /* 0x004fe20000400000 */
[----:B------:R-:W-:Y:S01]  /*25b0*/  FSETP.GEU.AND P6, PT, R35, -126, PT ;  /* 0xc2fc00002300780b */ /* 0x000fe20003fce000 */
[----:B------:R-:W-:Y:S01]  /*25c0*/  @!P4 FMUL R18, R18, 0.5 ;  /* 0x3f0000001212c820 */ /* 0x000fe20000400000 */
[----:B------:R-:W-:Y:S01]  /*25d0*/  FFMA R58, R58, UR10, -R10 ;  /* 0x0000000a3a3a7c23 */ /* 0x000fe2000800080a */
[----:B------:R-:W-:-:S02]  /*25e0*/  ULDC UR10, c[0x0][0x604] ;  /* 0x00018100000a7ab9 */ /* 0x000fc40000000800 */
[----:B------:R-:W-:Y:S01]  /*25f0*/  @!P2 FMUL R20, R20, 0.5 ;  /* 0x3f0000001414a820 */ /* 0x000fe20000400000 */
[----:B------:R-:W2:Y:S01]  /*2600*/  MUFU.EX2 R31, R31 ;  /* 0x0000001f001f7308 */ /* 0x000ea20000000800 */
[----:B-1----:R-:W-:Y:S01]  /*2610*/  @!P3 FMUL R27, R27, R27 ;  /* 0x0000001b1b1bb220 */ /* 0x002fe20000400000 */
[----:B------:R-:W-:Y:S01]  /*2620*/  FSETP.GEU.AND P3, PT, R15, -126, PT ;  /* 0xc2fc00000f00780b */ /* 0x000fe20003f6e000 */
[--C-:B------:R-:W-:Y:S01]  /*2630*/  FFMA R59, R59, UR10, -R10.reuse ;  /* 0x0000000a3b3b7c23 */ /* 0x100fe2000800080a */
[----:B------:R-:W-:Y:S02]  /*2640*/  ULDC UR10, c[0x0][0x604] ;  /* 0x00018100000a7ab9 */ /* 0x000fe40000000800 */
[----:B------:R-:W-:Y:S01]  /*2650*/  FFMA R5, R62, UR10, -R10 ;  /* 0x0000000a3e057c23 */ /* 0x000fe2000800080a */
[----:B------:R-:W-:Y:S01]  /*2660*/  @!P6 FMUL R35, R35, 0.5 ;  /* 0x3f0000002323e820 */ /* 0x000fe20000400000 */
[----:B------:R-:W1:Y:S01]  /*2670*/  MUFU.EX2 R20, R20 ;  /* 0x0000001400147308 */ /* 0x000e620000000800 */
[----:B---3--:R-:W-:Y:S01]  /*2680*/  @!P5 FMUL R16, R16, R16 ;  /* 0x000000101010d220 */ /* 0x008fe20000400000 */
[----:B------:R-:W-:Y:S01]  /*2690*/  FSETP.GEU.AND P5, PT, R22, -126, PT ;  /* 0xc2fc00001600780b */ /* 0x000fe20003fae000 */
[----:B------:R-:W-:-:S02]  /*26a0*/  ULDC UR10, c[0x0][0x604] ;  /* 0x00018100000a7ab9 */ /* 0x000fc40000000800 */
[--C-:B------:R-:W-:Y:S01]  /*26b0*/  FFMA R63, R63, UR10, -R10.reuse ;  /* 0x0000000a3f3f7c23 */ /* 0x100fe2000800080a */
[----:B------:R-:W-:Y:S01]  /*26c0*/  ULDC UR10, c[0x0][0x604] ;  /* 0x00018100000a7ab9 */ /* 0x000fe20000000800 */
[----:B------:R-:W-:Y:S01]  /*26d0*/  @!P3 FMUL R15, R15, 0.5 ;  /* 0x3f0000000f0fb820 */ /* 0x000fe20000400000 */
[----:B------:R-:W3:Y:S01]  /*26e0*/  MUFU.EX2 R18, R18 ;  /* 0x0000001200127308 */ /* 0x000ee20000000800 */
[----:B--2---:R-:W-:Y:S01]  /*26f0*/  @!P1 FMUL R31, R31, R31 ;  /* 0x0000001f1f1f9220 */ /* 0x004fe20000400000 */
[----:B------:R-:W-:Y:S01]  /*2700*/  FSETP.GEU.AND P1, PT, R17, -126, PT ;  /* 0xc2fc00001100780b */ /* 0x000fe20003f2e000 */
[--C-:B------:R-:W-:Y:S01]  /*2710*/  FFMA R19, R66, UR10, -R10.reuse ;  /* 0x0000000a42137c23 */ /* 0x100fe2000800080a */
[----:B------:R-:W-:Y:S02]  /*2720*/  ULDC UR10, c[0x0][0x604] ;  /* 0x00018100000a7ab9 */ /* 0x000fe40000000800 */
[----:B------:R-:W-:Y:S01]  /*2730*/  FFMA R67, R67, UR10, -R10 ;  /* 0x0000000a43437c23 */ /* 0x000fe2000800080a */
[----:B------:R-:W-:Y:S01]  /*2740*/  @!P5 FMUL R22, R22, 0.5 ;  /* 0x3f0000001616d820 */ /* 0x000fe20000400000 */
[----:B------:R-:W2:Y:S01]  /*2750*/  MUFU.EX2 R35, R35 ;  /* 0x0000002300237308 */ /* 0x000ea20000000800 */
[----:B-1----:R-:W-:Y:S01]  /*2760*/  @!P2 FMUL R20, R20, R20 ;  /* 0x000000141414a220 */ /* 0x002fe20000400000 */
[----:B------:R-:W-:Y:S01]  /*2770*/  FSETP.GEU.AND P2, PT, R39, -126, PT ;  /* 0xc2fc00002700780b */ /* 0x000fe20003f4e000 */
[----:B------:R-:W-:-:S02]  /*2780*/  ULDC UR10, c[0x0][0x604] ;  /* 0x00018100000a7ab9 */ /* 0x000fc40000000800 */
[--C-:B------:R-:W-:Y:S01]  /*2790*/  FFMA R21, R70, UR10, -R10.reuse ;  /* 0x0000000a46157c23 */ /* 0x100fe2000800080a */
[----:B------:R-:W-:Y:S01]  /*27a0*/  ULDC UR10, c[0x0][0x604] ;  /* 0x00018100000a7ab9 */ /* 0x000fe20000000800 */
[----:B------:R-:W-:Y:S01]  /*27b0*/  @!P1 FMUL R17, R17, 0.5 ;  /* 0x3f00000011119820 */ /* 0x000fe20000400000 */
[----:B------:R-:W1:Y:S01]  /*27c0*/  MUFU.EX2 R15, R15 ;  /* 0x0000000f000f7308 */ /* 0x000e620000000800 */
[----:B---3--:R-:W-:Y:S01]  /*27d0*/  @!P4 FMUL R18, R18, R18 ;  /* 0x000000121212c220 */ /* 0x008fe20000400000 */
[----:B------:R-:W-:Y:S01]  /*27e0*/  FSETP.GEU.AND P4, PT, R26, -126, PT ;  /* 0xc2fc00001a00780b */ /* 0x000fe20003f8e000 */
[----:B------:R-:W-:Y:S01]  /*27f0*/  FFMA R71, R71, UR10, -R10 ;  /* 0x0000000a47477c23 */ /* 0x000fe2000800080a */
[----:B------:R-:W-:-:S03]  /*2800*/  ULDC UR10, c[0x0][0x604] ;  /* 0x00018100000a7ab9 */ /* 0x000fc60000000800 */
[----:B------:R-:W-:Y:S01]  /*2810*/  @!P2 FMUL R39, R39, 0.5 ;  /* 0x3f0000002727a820 */ /* 0x000fe20000400000 */
[----:B------:R-:W3:Y:S01]  /*2820*/  MUFU.EX2 R22, R22 ;  /* 0x0000001600167308 */ /* 0x000ee20000000800 */
[----:B--2---:R-:W-:Y:S01]  /*2830*/  @!P6 FMUL R35, R35, R35 ;  /* 0x000000232323e220 */ /* 0x004fe20000400000 */
[----:B------:R-:W-:-:S05]  /*2840*/  FSETP.GEU.AND P6, PT, R58, -126, PT ;  /* 0xc2fc00003a00780b */ /* 0x000fca0003fce000 */
[----:B------:R-:W-:Y:S01]  /*2850*/  @!P4 FMUL R26, R26, 0.5 ;  /* 0x3f0000001a1ac820 */ /* 0x000fe20000400000 */
[----:B------:R-:W2:Y:S01]  /*2860*/  MUFU.EX2 R17, R17 ;  /* 0x0000001100117308 */ /* 0x000ea20000000800 */
[----:B-1----:R-:W-:Y:S01]  /*2870*/  @!P3 FMUL R15, R15, R15 ;  /* 0x0000000f0f0fb220 */ /* 0x002fe20000400000 */
[----:B------:R-:W-:-:S05]  /*2880*/  FSETP.GEU.AND P3, PT, R30, -126, PT ;  /* 0xc2fc00001e00780b */ /* 0x000fca0003f6e000 */
[----:B------:R-:W-:Y:S01]  /*2890*/  @!P6 FMUL R58, R58, 0.5 ;  /* 0x3f0000003a3ae820 */ /* 0x000fe20000400000 */
[----:B------:R-:W1:Y:S01]  /*28a0*/  MUFU.EX2 R39, R39 ;  /* 0x0000002700277308 */ /* 0x000e620000000800 */
[----:B---3--:R-:W-:Y:S01]  /*28b0*/  @!P5 FMUL R22, R22, R22 ;  /* 0x000000161616d220 */ /* 0x008fe20000400000 */
[----:B------:R-:W-:-:S05]  /*28c0*/  FSETP.GEU.AND P5, PT, R59, -126, PT ;  /* 0xc2fc00003b00780b */ /* 0x000fca0003fae000 */
        /* <DEDUP_REMOVED lines=17> */
[----:B------:R2:W4:Y:S01]  /*29e0*/  MUFU.EX2 R66, R5 ;  /* 0x0000000500427308 */ /* 0x0005220000000800 */
[----:B-1----:R-:W-:Y:S01]  /*29f0*/  @!P3 FMUL R30, R30, R30 ;  /* 0x0000001e1e1eb220 */ /* 0x002fe20000400000 */
[----:B------:R-:W-:-:S05]  /*2a00*/  FSETP.GEU.AND P3, PT, R19, -126, PT ;  /* 0xc2fc00001300780b */ /* 0x000fca0003f6e000 */
[----:B------:R-:W-:Y:S01]  /*2a10*/  @!P4 FMUL R63, R63, 0.5 ;  /* 0x3f0000003f3fc820 */ /* 0x000fe20000400000 */
[----:B------:R-:W1:Y:S01]  /*2a20*/  MUFU.EX2 R51, R67 ;  /* 0x0000004300337308 */ /* 0x000e620000000800 */
[----:B---3--:R-:W-:Y:S01]  /*2a30*/  @!P5 FMUL R47, R47, R47 ;  /* 0x0000002f2f2fd220 */ /* 0x008fe20000400000 */
[----:B------:R-:W-:Y:S01]  /*2a40*/  FSETP.GEU.AND P5, PT, R71, -126, PT ;  /* 0xc2fc00004700780b */ /* 0x000fe20003fae000 */
[--C-:B--2---:R-:W-:Y:S01]  /*2a50*/  FFMA R5, R74, UR10, -R10.reuse ;  /* 0x0000000a4a057c23 */ /* 0x104fe2000800080a */
[----:B------:R-:W-:Y:S02]  /*2a60*/  ULDC UR10, c[0x0][0x604] ;  /* 0x00018100000a7ab9 */ /* 0x000fe40000000800 */
[----:B------:R-:W-:Y:S01]  /*2a70*/  FFMA R75, R75, UR10, -R10 ;  /* 0x0000000a4b4b7c23 */ /* 0x000fe2000800080a */
[----:B------:R-:W-:Y:S01]  /*2a80*/  @!P3 FMUL R19, R19, 0.5 ;  /* 0x3f0000001313b820 */ /* 0x000fe20000400000 */
[----:B------:R-:W2:Y:S01]  /*2a90*/  MUFU.EX2 R74, R21 ;  /* 0x00000015004a7308 */ /* 0x000ea20000000800 */
[----:B----4-:R-:W-:Y:S01]  /*2aa0*/  @!P1 FMUL R66, R66, R66 ;  /* 0x0000004242429220 */ /* 0x010fe20000400000 */
[----:B------:R-:W-:Y:S01]  /*2ab0*/  FSETP.GEU.AND P1, PT, R5, -126, PT ;  /* 0xc2fc00000500780b */ /* 0x000fe20003f2e000 */
[----:B------:R-:W-:-:S04]  /*2ac0*/  ULDC UR10, c[0x0][0x604] ;  /* 0x00018100000a7ab9 */ /* 0x000fc80000000800 */
[----:B------:R-:W-:Y:S01]  /*2ad0*/  @!P5 FMUL R71, R71, 0.5 ;  /* 0x3f0000004747d820 */ /* 0x000fe20000400000 */
[----:B------:R-:W3:Y:S01]  /*2ae0*/  MUFU.EX2 R55, R63 ;  /* 0x0000003f00377308 */ /* 0x000ee20000000800 */
[----:B-1----:R-:W-:-:S06]  /*2af0*/  @!P2 FMUL R51, R51, R51 ;  /* 0x000000333333a220 */ /* 0x002fcc0000400000 */
[----:B------:R-:W-:Y:S01]  /*2b00*/  @!P1 FMUL R5, R5, 0.5 ;  /* 0x3f00000005059820 */ /* 0x000fe20000400000 */
[----:B------:R1:W4:Y:S01]  /*2b10*/  MUFU.EX2 R70, R19 ;  /* 0x0000001300467308 */ /* 0x0003220000000800 */
[----:B--2---:R-:W-:-:S07]  /*2b20*/  @!P6 FMUL R74, R74, R74 ;  /* 0x0000004a4a4ae220 */ /* 0x004fce0000400000 */
[----:B------:R-:W2:Y:S01]  /*2b30*/  MUFU.EX2 R89, R71 ;  /* 0x0000004700597308 */ /* 0x000ea20000000800 */
[--C-:B-1----:R-:W-:Y:S01]  /*2b40*/  FFMA R19, R78, UR10, -R10.reuse ;  /* 0x0000000a4e137c23 */ /* 0x102fe2000800080a */
[----:B------:R-:W-:Y:S01]  /*2b50*/  ULDC UR10, c[0x0][0x604] ;  /* 0x00018100000a7ab9 */ /* 0x000fe20000000800 */
[----:B---3--:R-:W-:Y:S01]  /*2b60*/  @!P4 FMUL R55, R55, R55 ;  /* 0x000000373737c220 */ /* 0x008fe20000400000 */
[--C-:B------:R-:W-:Y:S01]  /*2b70*/  FFMA R79, R79, UR10, -R10.reuse ;  /* 0x0000000a4f4f7c23 */ /* 0x100fe2000800080a */
[----:B------:R-:W-:Y:S01]  /*2b80*/  ULDC UR10, c[0x0][0x604] ;  /* 0x00018100000a7ab9 */ /* 0x000fe20000000800 */
[----:B------:R-:W-:Y:S01]  /*2b90*/  FSETP.GEU.AND P4, PT, R75, -126, PT ;  /* 0xc2fc00004b00780b */ /* 0x000fe20003f8e000 */
[----:B------:R-:W-:Y:S01]  /*2ba0*/  FFMA R21, R82, UR10, -R10 ;  /* 0x0000000a52157c23 */ /* 0x000fe2000800080a */
[----:B------:R-:W-:Y:S01]  /*2bb0*/  ULDC UR10, c[0x0][0x604] ;  /* 0x00018100000a7ab9 */ /* 0x000fe20000000800 */
[----:B------:R1:W3:Y:S01]  /*2bc0*/  MUFU.EX2 R78, R5 ;  /* 0x00000005004e7308 */ /* 0x0002e20000000800 */
[----:B------:R-:W-:Y:S01]  /*2bd0*/  FSETP.GEU.AND P2, PT, R79, -126, PT ;  /* 0xc2fc00004f00780b */ /* 0x000fe20003f4e000 */
[----:B----4-:R-:W-:Y:S01]  /*2be0*/  @!P3 FMUL R70, R70, R70 ;  /* 0x000000464646b220 */ /* 0x010fe20000400000 */
[----:B------:R-:W-:-:S02]  /*2bf0*/  FSETP.GEU.AND P6, PT, R21, -126, PT ;  /* 0xc2fc00001500780b */ /* 0x000fc40003fce000 */
[----:B------:R-:W-:Y:S01]  /*2c00*/  FSETP.GEU.AND P3, PT, R19, -126, PT ;  /* 0xc2fc00001300780b */ /* 0x000fe20003f6e000 */
[----:B--2---:R-:W-:Y:S01]  /*2c10*/  @!P5 FMUL R89, R89, R89 ;  /* 0x000000595959d220 */ /* 0x004fe20000400000 */
[--C-:B-1----:R-:W-:Y:S01]  /*2c20*/  FFMA R5, R83, UR10, -R10.reuse ;  /* 0x0000000a53057c23 */ /* 0x102fe2000800080a */
[----:B------:R-:W-:Y:S02]  /*2c30*/  ULDC UR10, c[0x0][0x604] ;  /* 0x00018100000a7ab9 */ /* 0x000fe40000000800 */
[----:B------:R-:W-:Y:S01]  /*2c40*/  @!P4 FMUL R75, R75, 0.5 ;  /* 0x3f0000004b4bc820 */ /* 0x000fe20000400000 */
[--C-:B------:R-:W-:Y:S01]  /*2c50*/  FFMA R43, R86, UR10, -R10.reuse ;  /* 0x0000000a562b7c23 */ /* 0x100fe2000800080a */
[----:B------:R-:W-:Y:S01]  /*2c60*/  ULDC UR10, c[0x0][0x604] ;  /* 0x00018100000a7ab9 */ /* 0x000fe20000000800 */
[----:B------:R-:W-:Y:S01]  /*2c70*/  FSETP.GEU.AND P5, PT, R5, -126, PT ;  /* 0xc2fc00000500780b */ /* 0x000fe20003fae000 */
[----:B------:R-:W-:Y:S02]  /*2c80*/  @!P2 FMUL R79, R79, 0.5 ;  /* 0x3f0000004f4fa820 */ /* 0x000fe40000400000 */
[----:B------:R-:W-:Y:S01]  /*2c90*/  @!P6 FMUL R21, R21, 0.5 ;  /* 0x3f0000001515e820 */ /* 0x000fe20000400000 */
[----:B------:R-:W-:Y:S01]  /*2ca0*/  FFMA R10, R87, UR10, -R10 ;  /* 0x0000000a570a7c23 */ /* 0x000fe2000800080a */
[----:B------:R-:W-:Y:S01]  /*2cb0*/  @!P3 FMUL R19, R19, 0.5 ;  /* 0x3f0000001313b820 */ /* 0x000fe20000400000 */
[----:B------:R-:W1:Y:S01]  /*2cc0*/  MUFU.EX2 R83, R79 ;  /* 0x0000004f00537308 */ /* 0x000e620000000800 */
[----:B------:R-:W-:Y:S01]  /*2cd0*/  ULDC UR10, c[0x0][0x604] ;  /* 0x00018100000a7ab9 */ /* 0x000fe20000000800 */
[----:B---3--:R-:W-:Y:S01]  /*2ce0*/  @!P1 FMUL R78, R78, R78 ;  /* 0x0000004e4e4e9220 */ /* 0x008fe20000400000 */
[----:B------:R-:W-:Y:S01]  /*2cf0*/  FMUL R4, R4, UR10 ;  /* 0x0000000a04047c20 */ /* 0x000fe20008400000 */
[----:B------:R-:W-:Y:S01]  /*2d00*/  ULDC UR10, c[0x0][0x604] ;  /* 0x00018100000a7ab9 */ /* 0x000fe20000000800 */
[----:B------:R-:W-:Y:S01]  /*2d10*/  FSETP.GEU.AND P1, PT, R43, -126, PT ;  /* 0xc2fc00002b00780b */ /* 0x000fe20003f2e000 */
[----:B------:R-:W-:Y:S01]  /*2d20*/  FADD R46, R15, R78 ;  /* 0x0000004e0f2e7221 */ /* 0x000fe20000000000 */
[----:B------:R-:W-:Y:S01]  /*2d30*/  FFMA R24, R24, UR10, -R4 ;  /* 0x0000000a18187c23 */ /* 0x000fe20008000804 */
[----:B------:R-:W2:Y:S01]  /*2d40*/  MUFU.EX2 R86, R21 ;  /* 0x0000001500567308 */ /* 0x000ea20000000800 */
[----:B------:R-:W-:Y:S01]  /*2d50*/  @!P5 FMUL R5, R5, 0.5 ;  /* 0x3f0000000505d820 */ /* 0x000fe20000400000 */
[----:B------:R-:W-:-:S02]  /*2d60*/  ULDC UR10, c[0x0][0x604] ;  /* 0x00018100000a7ab9 */ /* 0x000fc40000000800 */
[--C-:B------:R-:W-:Y:S01]  /*2d70*/  FFMA R25, R25, UR10, -R4.reuse ;  /* 0x0000000a19197c23 */ /* 0x100fe20008000804 */
[----:B------:R-:W-:Y:S02]  /*2d80*/  ULDC UR10, c[0x0][0x604] ;  /* 0x00018100000a7ab9 */ /* 0x000fe40000000800 */
[--C-:B------:R-:W-:Y:S01]  /*2d90*/  FFMA R28, R28, UR10, -R4.reuse ;  /* 0x0000000a1c1c7c23 */ /* 0x100fe20008000804 */
[----:B------:R-:W3:Y:S01]  /*2da0*/  MUFU.EX2 R91, R75 ;  /* 0x0000004b005b7308 */ /* 0x000ee20000000800 */
[----:B-1----:R-:W-:Y:S01]  /*2db0*/  @!P2 FMUL R83, R83, R83 ;  /* 0x000000535353a220 */ /* 0x002fe20000400000 */
[----:B------:R-:W-:Y:S01]  /*2dc0*/  ULDC UR10, c[0x0][0x604] ;  /* 0x00018100000a7ab9 */ /* 0x000fe20000000800 */
[----:B------:R-:W-:Y:S01]  /*2dd0*/  FSETP.GEU.AND P2, PT, R25, -126, PT ;  /* 0xc2fc00001900780b */ /* 0x000fe20003f4e000 */
[--C-:B------:R-:W-:Y:S01]  /*2de0*/  FFMA R29, R29, UR10, -R4.reuse ;  /* 0x0000000a1d1d7c23 */ /* 0x100fe20008000804 */
[----:B------:R-:W-:Y:S01]  /*2df0*/  ULDC UR10, c[0x0][0x604] ;  /* 0x00018100000a7ab9 */ /* 0x000fe20000000800 */
[----:B------:R-:W-:Y:S01]  /*2e00*/  @!P1 FMUL R43, R43, 0.5 ;  /* 0x3f0000002b2b9820 */ /* 0x000fe20000400000 */
[----:B------:R-:W-:Y:S01]  /*2e10*/  FFMA R32, R32, UR10, -R4 ;  /* 0x0000000a20207c23 */ /* 0x000fe20008000804 */
[----:B------:R-:W1:Y:S01]  /*2e20*/  MUFU.EX2 R82, R19 ;  /* 0x0000001300527308 */ /* 0x000e620000000800 */
[----:B--2---:R-:W-:Y:S01]  /*2e30*/  @!P6 FMUL R86, R86, R86 ;  /* 0x000000565656e220 */ /* 0x004fe20000400000 */
[----:B------:R-:W-:Y:S01]  /*2e40*/  FSETP.GEU.AND P6, PT, R28, -126, PT ;  /* 0xc2fc00001c00780b */ /* 0x000fe20003fce000 */
[----:B------:R-:W-:-:S02]  /*2e50*/  ULDC UR10, c[0x0][0x604] ;  /* 0x00018100000a7ab9 */ /* 0x000fc40000000800 */
[----:B------:R-:W-:Y:S01]  /*2e60*/  FFMA R33, R33, UR10, -R4 ;  /* 0x0000000a21217c23 */ /* 0x000fe20008000804 */
[----:B------:R-:W-:Y:S01]  /*2e70*/  ULDC UR10, c[0x0][0x604] ;  /* 0x00018100000a7ab9 */ /* 0x000fe20000000800 */
[----:B------:R-:W-:Y:S01]  /*2e80*/  FADD R58, R17, R86 ;  /* 0x00000056113a7221 */ /* 0x000fe20000000000 */
[----:B------:R-:W2:Y:S01]  /*2e90*/  MUFU.EX2 R87, R5 ;  /* 0x0000000500577308 */ /* 0x000ea20000000800 */
[----:B---3--:R-:W-:Y:S01]  /*2ea0*/  @!P4 FMUL R91, R91, R91 ;  /* 0x0000005b5b5bc220 */ /* 0x008fe20000400000 */
[----:B------:R-:W-:Y:S01]  /*2eb0*/  FSETP.GEU.AND P4, PT, R10, -126, PT ;  /* 0xc2fc00000a00780b */ /* 0x000fe20003f8e000 */
[----:B------:R-:W-:Y:S01]  /*2ec0*/  @!P2 FMUL R25, R25, 0.5 ;  /* 0x3f0000001919a820 */ /* 0x000fe20000400000 */
[--C-:B------:R-:W-:Y:S01]  /*2ed0*/  FFMA R36, R36, UR10, -R4.reuse ;  /* 0x0000000a24247c23 */ /* 0x100fe20008000804 */
[----:B------:R-:W-:Y:S02]  /*2ee0*/  ULDC UR10, c[0x0][0x604] ;  /* 0x00018100000a7ab9 */ /* 0x000fe40000000800 */
[----:B------:R-:W-:Y:S01]  /*2ef0*/  @!P6 FMUL R28, R28, 0.5 ;  /* 0x3f0000001c1ce820 */ /* 0x000fe20000400000 */
[----:B------:R-:W3:Y:S01]  /*2f00*/  MUFU.EX2 R19, R25 ;  /* 0x0000001900137308 */ /* 0x000ee20000000800 */
[----:B-1----:R-:W-:Y:S01]  /*2f10*/  @!P3 FMUL R82, R82, R82 ;  /* 0x000000525252b220 */ /* 0x002fe20000400000 */
[----:B------:R-:W-:Y:S01]  /*2f20*/  FSETP.GEU.AND P3, PT, R24, -126, PT ;  /* 0xc2fc00001800780b */ /* 0x000fe20003f6e000 */
[----:B------:R-:W-:Y:S01]  /*2f30*/  FFMA R37, R37, UR10, -R4 ;  /* 0x0000000a25257c23 */ /* 0x000fe20008000804 */
[----:B------:R-:W-:-:S02]  /*2f40*/  ULDC UR10, c[0x0][0x604] ;  /* 0x00018100000a7ab9 */ /* 0x000fc40000000800 */
[--C-:B------:R-:W-:Y:S01]  /*2f50*/  FFMA R40, R40, UR10, -R4.reuse ;  /* 0x0000000a28287c23 */ /* 0x100fe20008000804 */
[----:B------:R-:W-:Y:S01]  /*2f60*/  @!P4 FMUL R10, R10, 0.5 ;  /* 0x3f0000000a0ac820 */ /* 0x000fe20000400000 */
[----:B------:R-:W1:Y:S01]  /*2f70*/  MUFU.EX2 R28, R28 ;  /* 0x0000001c001c7308 */ /* 0x000e620000000800 */
[----:B--2---:R-:W-:Y:S01]  /*2f80*/  @!P5 FMUL R87, R87, R87 ;  /* 0x000000575757d220 */ /* 0x004fe20000400000 */
[----:B------:R-:W-:Y:S01]  /*2f90*/  FSETP.GEU.AND P5, PT, R29, -126, PT ;  /* 0xc2fc00001d00780b */ /* 0x000fe20003fae000 */
[----:B------:R-:W-:Y:S02]  /*2fa0*/  ULDC UR10, c[0x0][0x604] ;  /* 0x00018100000a7ab9 */ /* 0x000fe40000000800 */
[--C-:B------:R-:W-:Y:S01]  /*2fb0*/  FFMA R41, R41, UR10, -R4.reuse ;  /* 0x0000000a29297c23 */ /* 0x100fe20008000804 */
[----:B------:R-:W-:Y:S01]  /*2fc0*/  ULDC UR10, c[0x0][0x604] ;  /* 0x00018100000a7ab9 */ /* 0x000fe20000000800 */
[----:B------:R-:W-:Y:S01]  /*2fd0*/  @!P3 FMUL R24, R24, 0.5 ;  /* 0x3f0000001818b820 */ /* 0x000fe20000400000 */
[----:B------:R-:W2:Y:S01]  /*2fe0*/  MUFU.EX2 R10, R10 ;  /* 0x0000000a000a7308 */ /* 0x000ea20000000800 */
[----:B---3--:R-:W-:Y:S01]  /*2ff0*/  @!P2 FMUL R19, R19, R19 ;  /* 0x000000131313a220 */ /* 0x008fe20000400000 */
[----:B------:R-:W-:Y:S01]  /*3000*/  FSETP.GEU.AND P2, PT, R37, -126, PT ;  /* 0xc2fc00002500780b */ /* 0x000fe20003f4e000 */
[----:B------:R-:W-:Y:S01]  /*3010*/  FFMA R44, R44, UR10, -R4 ;  /* 0x0000000a2c2c7c23 */ /* 0x000fe20008000804 */
[----:B------:R-:W-:-:S02]  /*3020*/  ULDC UR10, c[0x0][0x604] ;  /* 0x00018100000a7ab9 */ /* 0x000fc40000000800 */
[--C-:B------:R-:W-:Y:S01]  /*3030*/  FFMA R45, R45, UR10, -R4.reuse ;  /* 0x0000000a2d2d7c23 */ /* 0x100fe20008000804 */
[----:B------:R-:W-:Y:S01]  /*3040*/  @!P5 FMUL R29, R29, 0.5 ;  /* 0x3f0000001d1dd820 */ /* 0x000fe20000400000 */
[----:B------:R-:W3:Y:S01]  /*3050*/  MUFU.EX2 R24, R24 ;  /* 0x0000001800187308 */ /* 0x000ee20000000800 */
[----:B-1----:R-:W-:Y:S01]  /*3060*/  @!P6 FMUL R28, R28, R28 ;  /* 0x0000001c1c1ce220 */ /* 0x002fe20000400000 */
[----:B------:R-:W-:Y:S01]  /*3070*/  FSETP.GEU.AND P6, PT, R40, -126, PT ;  /* 0xc2fc00002800780b */ /* 0x000fe20003fce000 */
[----:B------:R-:W-:Y:S02]  /*3080*/  ULDC UR10, c[0x0][0x604] ;  /* 0x00018100000a7ab9 */ /* 0x000fe40000000800 */
[--C-:B------:R-:W-:Y:S01]  /*3090*/  FFMA R48, R48, UR10, -R4.reuse ;  /* 0x0000000a30307c23 */ /* 0x100fe20008000804 */
[----:B------:R-:W-:Y:S01]  /*30a0*/  ULDC UR10, c[0x0][0x604] ;  /* 0x00018100000a7ab9 */ /* 0x000fe20000000800 */
[----:B------:R-:W-:Y:S01]  /*30b0*/  @!P2 FMUL R37, R37, 0.5 ;  /* 0x3f0000002525a820 */ /* 0x000fe20000400000 */
[----:B------:R-:W1:Y:S01]  /*30c0*/  MUFU.EX2 R21, R29 ;  /* 0x0000001d00157308 */ /* 0x000e620000000800 */
[----:B--2---:R-:W-:Y:S01]  /*30d0*/  @!P4 FMUL R10, R10, R10 ;  /* 0x0000000a0a0ac220 */ /* 0x004fe20000400000 */
[----:B------:R-:W-:Y:S01]  /*30e0*/  FSETP.GEU.AND P4, PT, R33, -126, PT ;  /* 0xc2fc00002100780b */ /* 0x000fe20003f8e000 */
[----:B------:R-:W-:Y:S01]  /*30f0*/  FFMA R49, R49, UR10, -R4 ;  /* 0x0000000a31317c23 */ /* 0x000fe20008000804 */
[----:B------:R-:W-:-:S02]  /*3100*/  ULDC UR10, c[0x0][0x604] ;  /* 0x00018100000a7ab9 */ /* 0x000fc40000000800 */
[--C-:B------:R-:W-:Y:S01]  /*3110*/  FFMA R52, R52, UR10, -R4.reuse ;  /* 0x0000000a34347c23 */ /* 0x100fe20008000804 */
[----:B------:R-:W-:Y:S01]  /*3120*/  @!P6 FMUL R40, R40, 0.5 ;  /* 0x3f0000002828e820 */ /* 0x000fe20000400000 */
[----:B------:R-:W2:Y:S01]  /*3130*/  MUFU.EX2 R59, R37 ;  /* 0x00000025003b7308 */ /* 0x000ea20000000800 */
[----:B---3--:R-:W-:Y:S01]  /*3140*/  @!P3 FMUL R24, R24, R24 ;  /* 0x000000181818b220 */ /* 0x008fe20000400000 */
[----:B------:R-:W-:Y:S01]  /*3150*/  FSETP.GEU.AND P3, PT, R36, -126, PT ;  /* 0xc2fc00002400780b */ /* 0x000fe20003f6e000 */
[----:B------:R-:W-:Y:S02]  /*3160*/  ULDC UR10, c[0x0][0x604] ;  /* 0x00018100000a7ab9 */ /* 0x000fe40000000800 */
[--C-:B------:R-:W-:Y:S01]  /*3170*/  FFMA R53, R53, UR10, -R4.reuse ;  /* 0x0000000a35357c23 */ /* 0x100fe20008000804 */
[----:B------:R-:W-:Y:S01]  /*3180*/  ULDC UR10, c[0x0][0x604] ;  /* 0x00018100000a7ab9 */ /* 0x000fe20000000800 */
        /* <DEDUP_REMOVED lines=8> */
[----:B------:R1:W4:Y:S01]  /*3210*/  MUFU.EX2 R23, R33 ;  /* 0x0000002100177308 */ /* 0x0003220000000800 */
        /* <DEDUP_REMOVED lines=9> */
[--C-:B------:R-:W-:Y:S01]  /*32b0*/  FFMA R25, R61, UR10, -R4.reuse ;  /* 0x0000000a3d197c23 */ /* 0x100fe20008000804 */
[----:B------:R-:W-:Y:S01]  /*32c0*/  ULDC UR10, c[0x0][0x604] ;  /* 0x00018100000a7ab9 */ /* 0x000fe20000000800 */
[----:B-1----:R-:W-:Y:S01]  /*32d0*/  FADD R33, R16, R51 ;  /* 0x0000003310217221 */ /* 0x002fe20000000000 */
[----:B------:R-:W-:Y:S01]  /*32e0*/  FFMA R64, R64, UR10, -R4 ;  /* 0x0000000a40407c23 */ /* 0x000fe20008000804 */
[----:B------:R-:W-:Y:S01]  /*32f0*/  @!P2 FMUL R49, R49, 0.5 ;  /* 0x3f0000003131a820 */ /* 0x000fe20000400000 */
[----:B------:R-:W1:Y:S01]  /*3300*/  MUFU.EX2 R63, R41 ;  /* 0x00000029003f7308 */ /* 0x000e620000000800 */
[----:B----4-:R-:W-:Y:S01]  /*3310*/  @!P4 FMUL R23, R23, R23 ;  /* 0x000000171717c220 */ /* 0x010fe20000400000 */
        /* <DEDUP_REMOVED lines=15> */
[----:B------:R-:W-:-:S04]  /*3410*/  ULDC UR10, c[0x0][0x604] ;  /* 0x00018100000a7ab9 */ /* 0x000fc80000000800 */
        /* <DEDUP_REMOVED lines=29> */
[----:B------:R3:W4:Y:S01]  /*35f0*/  MUFU.EX2 R52, R5 ;  /* 0x0000000500347308 */ /* 0x0007220000000800 */
[----:B--2---:R-:W-:-:S06]  /*3600*/  @!P2 FMUL R54, R54, R54 ;  /* 0x000000363636a220 */ /* 0x004fcc0000400000 */
[----:B------:R-:W-:Y:S01]  /*3610*/  @!P3 FMUL R60, R60, 0.5 ;  /* 0x3f0000003c3cb820 */ /* 0x000fe20000400000 */
[----:B------:R2:W5:Y:S01]  /*3620*/  MUFU.EX2 R65, R64 ;  /* 0x0000004000417308 */ /* 0x0005620000000800 */
[--C-:B---3--:R-:W-:Y:S01]  /*3630*/  FFMA R5, R69, UR10, -R4.reuse ;  /* 0x0000000a45057c23 */ /* 0x108fe20008000804 */
[----:B------:R-:W-:Y:S01]  /*3640*/  ULDC UR10, c[0x0][0x604] ;  /* 0x00018100000a7ab9 */ /* 0x000fe20000000800 */
[----:B-1----:R-:W-:Y:S01]  /*3650*/  @!P1 FMUL R34, R34, R34 ;  /* 0x0000002222229220 */ /* 0x002fe20000400000 */
[--C-:B------:R-:W-:Y:S01]  /*3660*/  FFMA R25, R73, UR10, -R4.reuse ;  /* 0x0000000a49197c23 */ /* 0x100fe20008000804 */
[----:B------:R-:W-:Y:S01]  /*3670*/  ULDC UR10, c[0x0][0x604] ;  /* 0x00018100000a7ab9 */ /* 0x000fe20000000800 */
[----:B------:R-:W-:Y:S01]  /*3680*/  FSETP.GEU.AND P1, PT, R56, -126, PT ;  /* 0xc2fc00003800780b */ /* 0x000fe20003f2e000 */
[--C-:B------:R-:W-:Y:S01]  /*3690*/  FFMA R80, R80, UR10, -R4.reuse ;  /* 0x0000000a50507c23 */ /* 0x100fe20008000804 */
[----:B------:R1:W3:Y:S01]  /*36a0*/  MUFU.EX2 R42, R29 ;  /* 0x0000001d002a7308 */ /* 0x0002e20000000800 */
[----:B------:R-:W-:Y:S01]  /*36b0*/  ULDC UR10, c[0x0][0x604] ;  /* 0x00018100000a7ab9 */ /* 0x000fe20000000800 */
[----:B------:R-:W-:Y:S01]  /*36c0*/  FSETP.GEU.AND P2, PT, R25, -126, PT ;  /* 0xc2fc00001900780b */ /* 0x000fe20003f4e000 */
[--C-:B------:R-:W-:Y:S01]  /*36d0*/  FFMA R81, R81, UR10, -R4.reuse ;  /* 0x0000000a51517c23 */ /* 0x100fe20008000804 */
[----:B----4-:R-:W-:Y:S01]  /*36e0*/  @!P4 FMUL R52, R52, R52 ;  /* 0x000000343434c220 */ /* 0x010fe20000400000 */
[----:B------:R-:W-:Y:S01]  /*36f0*/  FSETP.GEU.AND P4, PT, R72, -126, PT ;  /* 0xc2fc00004800780b */ /* 0x000fe20003f8e000 */
[----:B------:R-:W-:Y:S01]  /*3700*/  ULDC UR10, c[0x0][0x604] ;  /* 0x00018100000a7ab9 */ /* 0x000fe20000000800 */
[----:B--2---:R-:W-:Y:S01]  /*3710*/  FADD R64, R26, R87 ;  /* 0x000000571a407221 */ /* 0x004fe20000000000 */
[----:B------:R-:W2:Y:S01]  /*3720*/  MUFU.EX2 R61, R60 ;  /* 0x0000003c003d7308 */ /* 0x000ea20000000800 */
[----:B-----5:R-:W-:Y:S01]  /*3730*/  @!P6 FMUL R65, R65, R65 ;  /* 0x000000414141e220 */ /* 0x020fe20000400000 */
[----:B------:R-:W-:Y:S01]  /*3740*/  FSETP.GEU.AND P6, PT, R80, -126, PT ;  /* 0xc2fc00005000780b */ /* 0x000fe20003fce000 */
[----:B------:R-:W-:Y:S01]  /*3750*/  @!P1 FMUL R56, R56, 0.5 ;  /* 0x3f00000038389820 */ /* 0x000fe20000400000 */
[----:B------:R-:W-:Y:S01]  /*3760*/  FFMA R76, R76, UR10, -R4 ;  /* 0x0000000a4c4c7c23 */ /* 0x000fe20008000804 */
[----:B------:R-:W-:Y:S01]  /*3770*/  ULDC UR10, c[0x0][0x604] ;  /* 0x00018100000a7ab9 */ /* 0x000fe20000000800 */
[----:B-1----:R-:W-:Y:S01]  /*3780*/  FADD R29, R13, R70 ;  /* 0x000000460d1d7221 */ /* 0x002fe20000000000 */
[----:B------:R-:W-:Y:S01]  /*3790*/  @!P2 FMUL R25, R25, 0.5 ;  /* 0x3f0000001919a820 */ /* 0x000fe20000400000 */
[----:B------:R-:W1:Y:S01]  /*37a0*/  MUFU.EX2 R75, R56 ;  /* 0x00000038004b7308 */ /* 0x000e620000000800 */
[----:B---3--:R-:W-:Y:S01]  /*37b0*/  @!P5 FMUL R42, R42, R42 ;  /* 0x0000002a2a2ad220 */ /* 0x008fe20000400000 */
[----:B------:R-:W-:Y:S01]  /*37c0*/  FSETP.GEU.AND P5, PT, R81, -126, PT ;  /* 0xc2fc00005100780b */ /* 0x000fe20003fae000 */
[----:B------:R-:W-:Y:S01]  /*37d0*/  @!P4 FMUL R72, R72, 0.5 ;  /* 0x3f0000004848c820 */ /* 0x000fe20000400000 */
[----:B------:R-:W-:Y:S01]  /*37e0*/  FADD R88, R29, R58 ;  /* 0x0000003a1d587221 */ /* 0x000fe20000000000 */
[----:B------:R-:W-:Y:S01]  /*37f0*/  FADD R58, R20, R91 ;  /* 0x0000005b143a7221 */ /* 0x000fe20000000000 */
[----:B------:R-:W-:Y:S01]  /*3800*/  FADD R29, R27, R66 ;  /* 0x000000421b1d7221 */ /* 0x000fe20000000000 */
[----:B------:R-:W-:Y:S01]  /*3810*/  @!P6 FMUL R80, R80, 0.5 ;  /* 0x3f0000005050e820 */ /* 0x000fe20000400000 */
[----:B------:R3:W4:Y:S01]  /*3820*/  MUFU.EX2 R44, R25 ;  /* 0x00000019002c7308 */ /* 0x0007220000000800 */
[----:B--2---:R-:W-:Y:S01]  /*3830*/  @!P3 FMUL R61, R61, R61 ;  /* 0x0000003d3d3db220 */ /* 0x004fe20000400000 */
[----:B------:R-:W-:Y:S01]  /*3840*/  FSETP.GEU.AND P3, PT, R5, -126, PT ;  /* 0xc2fc00000500780b */ /* 0x000fe20003f6e000 */
[----:B------:R-:W-:Y:S01]  /*3850*/  FADD R60, R35, R82 ;  /* 0x00000052233c7221 */ /* 0x000fe20000000000 */
[----:B------:R-:W-:Y:S01]  /*3860*/  FADD R90, R33, R64 ;  /* 0x00000040215a7221 */ /* 0x000fe20000000000 */
[----:B------:R-:W-:Y:S01]  /*3870*/  FADD R64, R39, R10 ;  /* 0x0000000a27407221 */ /* 0x000fe20000000000 */
[----:B------:R-:W-:Y:S01]  /*3880*/  FADD R33, R23, R42 ;  /* 0x0000002a17217221 */ /* 0x000fe20000000000 */
[----:B------:R-:W-:Y:S01]  /*3890*/  @!P5 FMUL R81, R81, 0.5 ;  /* 0x3f0000005151d820 */ /* 0x000fe20000400000 */
[----:B------:R-:W2:Y:S01]  /*38a0*/  MUFU.EX2 R73, R72 ;  /* 0x0000004800497308 */ /* 0x000ea20000000800 */
[----:B-1----:R-:W-:Y:S01]  /*38b0*/  @!P1 FMUL R75, R75, R75 ;  /* 0x0000004b4b4b9220 */ /* 0x002fe20000400000 */
[----:B------:R-:W-:Y:S01]  /*38c0*/  FSETP.GEU.AND P1, PT, R68, -126, PT ;  /* 0xc2fc00004400780b */ /* 0x000fe20003f2e000 */
[----:B---3--:R-:W-:Y:S01]  /*38d0*/  FADD R25, R11, R62 ;  /* 0x0000003e0b197221 */ /* 0x008fe20000000000 */
[----:B------:R-:W-:Y:S01]  /*38e0*/  FADD R53, R29, R60 ;  /* 0x0000003c1d357221 */ /* 0x000fe20000000000 */
[----:B------:R-:W-:Y:S01]  /*38f0*/  FADD R60, R30, R43 ;  /* 0x0000002b1e3c7221 */ /* 0x000fe20000000000 */
[----:B------:R-:W-:Y:S01]  /*3900*/  FADD R29, R18, R89 ;  /* 0x00000059121d7221 */ /* 0x000fe20000000000 */
[----:B------:R-:W-:Y:S01]  /*3910*/  @!P3 FMUL R5, R5, 0.5 ;  /* 0x3f0000000505b820 */ /* 0x000fe20000400000 */
[----:B------:R-:W1:Y:S01]  /*3920*/  MUFU.EX2 R79, R80 ;  /* 0x00000050004f7308 */ /* 0x000e620000000800 */
[----:B----4-:R-:W-:Y:S01]  /*3930*/  @!P2 FMUL R44, R44, R44 ;  /* 0x0000002c2c2ca220 */ /* 0x010fe20000400000 */
[----:B------:R-:W-:Y:S01]  /*3940*/  FADD R45, R25, R46 ;  /* 0x0000002e192d7221 */ /* 0x000fe20000000000 */
[----:B------:R-:W-:Y:S01]  /*3950*/  FADD R25, R12, R47 ;  /* 0x0000002f0c197221 */ /* 0x000fe20000000000 */
[----:B------:R-:W-:-:S02]  /*3960*/  F2FP.BF16.F32.PACK_AB R39, R39, R30 ;  /* 0x0000001e2727723e */ /* 0x000fc400000010ff */
[----:B------:R-:W-:Y:S01]  /*3970*/  FADD R45, R45, R88 ;  /* 0x000000582d2d7221 */ /* 0x000fe20000000000 */
[----:B------:R-:W-:Y:S01]  /*3980*/  FADD R49, R25, R58 ;  /* 0x0000003a19317221 */ /* 0x000fe20000000000 */
[----:B------:R-:W3:Y:S01]  /*3990*/  MUFU.EX2 R56, R81 ;  /* 0x0000005100387308 */ /* 0x000ee20000000800 */
[----:B--2---:R-:W-:Y:S01]  /*39a0*/  @!P4 FMUL R73, R73, R73 ;  /* 0x000000494949c220 */ /* 0x004fe20000400000 */
[----:B------:R-:W-:Y:S01]  /*39b0*/  FSETP.GEU.AND P4, PT, R76, -126, PT ;  /* 0xc2fc00004c00780b */ /* 0x000fe20003f8e000 */
[----:B------:R-:W-:Y:S01]  /*39c0*/  FADD R58, R22, R83 ;  /* 0x00000053163a7221 */ /* 0x000fe20000000000 */
[----:B------:R-:W-:Y:S01]  /*39d0*/  @!P1 FMUL R68, R68, 0.5 ;  /* 0x3f00000044449820 */ /* 0x000fe20000400000 */
[----:B------:R-:W-:Y:S01]  /*39e0*/  FADD R25, R31, R74 ;  /* 0x0000004a1f197221 */ /* 0x000fe20000000000 */
[----:B------:R-:W-:Y:S01]  /*39f0*/  FADD R49, R49, R90 ;  /* 0x0000005a31317221 */ /* 0x000fe20000000000 */
[----:B------:R-:W-:Y:S01]  /*3a00*/  F2FP.BF16.F32.PACK_AB R30, R59, R36 ;  /* 0x000000243b1e723e */ /* 0x000fe200000010ff */
[----:B------:R2:W4:Y:S01]  /*3a10*/  MUFU.EX2 R50, R5 ;  /* 0x0000000500327308 */ /* 0x0005220000000800 */
[----:B-1----:R-:W-:Y:S01]  /*3a20*/  @!P6 FMUL R79, R79, R79 ;  /* 0x0000004f4f4fe220 */ /* 0x002fe20000400000 */
[----:B------:R-:W-:Y:S01]  /*3a30*/  FADD R92, R25, R60 ;  /* 0x0000003c195c7221 */ /* 0x000fe20000000000 */
[----:B------:R-:W-:Y:S01]  /*3a40*/  FADD R60, R40, R73 ;  /* 0x00000049283c7221 */ /* 0x000fe20000000000 */
[----:B------:R-:W-:Y:S01]  /*3a50*/  FADD R25, R19, R52 ;  /* 0x0000003413197221 */ /* 0x000fe20000000000 */
[----:B------:R-:W-:Y:S01]  /*3a60*/  F2FP.BF16.F32.PACK_AB R27, R14, R27 ;  /* 0x0000001b0e1b723e */ /* 0x000fe200000010ff */
[----:B------:R-:W-:Y:S01]  /*3a70*/  FADD R92, R53, R92 ;  /* 0x0000005c355c7221 */ /* 0x000fe20000000000 */
[----:B------:R-:W-:Y:S01]  /*3a80*/  @!P4 FMUL R76, R76, 0.5 ;  /* 0x3f0000004c4cc820 */ /* 0x000fe20000400000 */
[----:B------:R1:W5:Y:S01]  /*3a90*/  MUFU.EX2 R69, R68 ;  /* 0x0000004400457308 */ /* 0x0003620000000800 */
[--C-:B--2---:R-:W-:Y:S01]  /*3aa0*/  FFMA R5, R77, UR10, -R4.reuse ;  /* 0x0000000a4d057c23 */ /* 0x104fe20008000804 */
[----:B------:R-:W-:Y:S01]  /*3ab0*/  ULDC UR10, c[0x0][0x604] ;  /* 0x00018100000a7ab9 */ /* 0x000fe20000000800 */
[----:B---3--:R-:W-:Y:S01]  /*3ac0*/  @!P5 FMUL R56, R56, R56 ;  /* 0x000000383838d220 */ /* 0x008fe20000400000 */
[--C-:B------:R-:W-:Y:S01]  /*3ad0*/  FFMA R84, R84, UR10, -R4.reuse ;  /* 0x0000000a54547c23 */ /* 0x100fe20008000804 */
[----:B------:R-:W-:Y:S01]  /*3ae0*/  FFMA R4, R85, UR11, -R4 ;  /* 0x0000000b55047c23 */ /* 0x000fe20008000804 */
[----:B------:R-:W-:Y:S01]  /*3af0*/  FSETP.GEU.AND P2, PT, R5, -126, PT ;  /* 0xc2fc00000500780b */ /* 0x000fe20003f4e000 */
[----:B------:R-:W-:Y:S01]  /*3b00*/  FADD R85, R29, R64 ;  /* 0x000000401d557221 */ /* 0x000fe20000000000 */
[----:B------:R2:W3:Y:S01]  /*3b10*/  MUFU.EX2 R77, R76 ;  /* 0x0000004c004d7308 */ /* 0x0004e20000000800 */
[----:B------:R-:W-:Y:S01]  /*3b20*/  FSETP.GEU.AND P6, PT, R84, -126, PT ;  /* 0xc2fc00005400780b */ /* 0x000fe20003fce000 */
[----:B------:R-:W-:Y:S01]  /*3b30*/  FADD R29, R32, R65 ;  /* 0x00000041201d7221 */ /* 0x000fe20000000000 */
[----:B------:R-:W-:Y:S01]  /*3b40*/  FSETP.GEU.AND P5, PT, R4, -126, PT ;  /* 0xc2fc00000400780b */ /* 0x000fe20003fae000 */
[----:B-1----:R-:W-:Y:S01]  /*3b50*/  FADD R68, R48, R79 ;  /* 0x0000004f30447221 */ /* 0x002fe20000000000 */
[----:B------:R-:W-:Y:S01]  /*3b60*/  FADD R64, R63, R44 ;  /* 0x0000002c3f407221 */ /* 0x000fe20000000000 */
[----:B------:R-:W-:Y:S01]  /*3b70*/  FADD R72, R71, R56 ;  /* 0x0000003847487221 */ /* 0x000fe20000000000 */
[----:B----4-:R-:W-:Y:S01]  /*3b80*/  @!P3 FMUL R50, R50, R50 ;  /* 0x000000323232b220 */ /* 0x010fe20000400000 */
[----:B------:R-:W-:Y:S01]  /*3b90*/  FADD R45, R45, R92 ;  /* 0x0000005c2d2d7221 */ /* 0x000fe20000000000 */
[----:B-----5:R-:W-:Y:S01]  /*3ba0*/  @!P1 FMUL R69, R69, R69 ;  /* 0x0000004545459220 */ /* 0x020fe20000400000 */
[----:B--2---:R-:W-:Y:S01]  /*3bb0*/  FADD R76, R29, R68 ;  /* 0x000000441d4c7221 */ /* 0x004fe20000000000 */
[----:B------:R-:W-:Y:S01]  /*3bc0*/  @!P2 FMUL R5, R5, 0.5 ;  /* 0x3f0000000505a820 */ /* 0x000fe20000400000 */
[----:B------:R-:W-:Y:S01]  /*3bd0*/  FADD R41, R25, R64 ;  /* 0x0000004019297221 */ /* 0x000fe20000000000 */
[----:B------:R-:W-:Y:S01]  /*3be0*/  FADD R72, R33, R72 ;  /* 0x0000004821487221 */ /* 0x000fe20000000000 */
[----:B------:R-:W-:Y:S01]  /*3bf0*/  @!P6 FMUL R84, R84, 0.5 ;  /* 0x3f0000005454e820 */ /* 0x000fe20000400000 */
[----:B------:R1:W2:Y:S01]  /*3c00*/  MUFU.EX2 R46, R5 ;  /* 0x00000005002e7308 */ /* 0x0002a20000000800 */
[----:B------:R-:W-:Y:S01]  /*3c10*/  @!P5 FMUL R4, R4, 0.5 ;  /* 0x3f0000000404d820 */ /* 0x000fe20000400000 */
[----:B---3--:R-:W-:Y:S01]  /*3c20*/  @!P4 FMUL R77, R77, R77 ;  /* 0x0000004d4d4dc220 */ /* 0x008fe20000400000 */
[----:B------:R-:W-:Y:S01]  /*3c30*/  FADD R25, R36, R69 ;  /* 0x0000004524197221 */ /* 0x000fe20000000000 */
[----:B------:R-:W-:Y:S01]  /*3c40*/  FADD R29, R59, R50 ;  /* 0x000000323b1d7221 */ /* 0x000fe20000000000 */
[----:B------:R-:W-:Y:S01]  /*3c50*/  FADD R41, R41, R72 ;  /* 0x0000004829297221 */ /* 0x000fe20000000000 */
[----:B------:R-:W-:Y:S01]  /*3c60*/  FADD R33, R34, R77 ;  /* 0x0000004d22217221 */ /* 0x000fe20000000000 */
[----:B------:R-:W-:Y:S01]  /*3c70*/  F2FP.BF16.F32.PACK_AB R36, R71, R48 ;  /* 0x000000304724723e */ /* 0x000fe200000010ff */
[----:B------:R-:W3:Y:S01]  /*3c80*/  MUFU.EX2 R81, R84 ;  /* 0x0000005400517308 */ /* 0x000ee20000000800 */
[----:B-1----:R-:W-:Y:S01]  /*3c90*/  FADD R5, R14, R55 ;  /* 0x000000370e057221 */ /* 0x002fe20000000000 */
[----:B------:R-:W-:-:S02]  /*3ca0*/  F2FP.BF16.F32.PACK_AB R53, R47, R62 ;  /* 0x0000003e2f35723e */ /* 0x000fc400000010ff */
[----:B------:R-:W-:Y:S01]  /*3cb0*/  F2FP.BF16.F32.PACK_AB R48, R42, R65 ;  /* 0x000000412a30723e */ /* 0x000fe200000010ff */
[----:B------:R-:W-:Y:S01]  /*3cc0*/  FADD R80, R5, R58 ;  /* 0x0000003a05507221 */ /* 0x000fe20000000000 */
[----:B------:R-:W-:Y:S01]  /*3cd0*/  FADD R5, R24, R75 ;  /* 0x0000004b18057221 */ /* 0x000fe20000000000 */
[----:B------:R-:W-:Y:S01]  /*3ce0*/  F2FP.BF16.F32.PACK_AB R31, R18, R31 ;  /* 0x0000001f121f723e */ /* 0x000fe200000010ff */
[----:B------:R1:W4:Y:S01]  /*3cf0*/  MUFU.EX2 R58, R4 ;  /* 0x00000004003a7308 */ /* 0x0003220000000800 */
[----:B--2---:R-:W-:Y:S01]  /*3d00*/  @!P2 FMUL R46, R46, R46 ;  /* 0x0000002e2e2ea220 */ /* 0x004fe20000400000 */
[----:B------:R-:W-:Y:S01]  /*3d10*/  FADD R37, R5, R60 ;  /* 0x0000003c05257221 */ /* 0x000fe20000000000 */
[----:B------:R-:W-:Y:S01]  /*3d20*/  FADD R5, R21, R54 ;  /* 0x0000003615057221 */ /* 0x000fe20000000000 */
[----:B------:R-:W-:Y:S01]  /*3d30*/  FADD R80, R80, R85 ;  /* 0x0000005550507221 */ /* 0x000fe20000000000 */
[----:B------:R-:W-:Y:S01]  /*3d40*/  FADD R60, R67, R46 ;  /* 0x0000002e433c7221 */ /* 0x000fe20000000000 */
[----:B------:R-:W-:Y:S01]  /*3d50*/  FADD R37, R37, R76 ;  /* 0x0000004c25257221 */ /* 0x000fe20000000000 */
[----:B------:R-:W-:Y:S01]  /*3d60*/  F2FP.BF16.F32.PACK_AB R35, R22, R35 ;  /* 0x000000231623723e */ /* 0x000fe200000010ff */
[----:B------:R-:W-:Y:S01]  /*3d70*/  FADD R80, R49, R80 ;  /* 0x0000005031507221 */ /* 0x000fe20000000000 */
[----:B---3--:R-:W-:Y:S01]  /*3d80*/  @!P6 FMUL R81, R81, R81 ;  /* 0x000000515151e220 */ /* 0x008fe20000400000 */
[----:B-1----:R-:W-:Y:S01]  /*3d90*/  FADD R4, R28, R61 ;  /* 0x0000003d1c047221 */ /* 0x002fe20000000000 */
[----:B------:R-:W-:Y:S01]  /*3da0*/  FADD R5, R5, R60 ;  /* 0x0000003c05057221 */ /* 0x000fe20000000000 */
[----:B------:R-:W-:Y:S01]  /*3db0*/  F2FP.BF16.F32.PACK_AB R49, R51, R70 ;  /* 0x000000463331723e */ /* 0x000fe200000010ff */
[----:B------:R-:W-:Y:S01]  /*3dc0*/  FADD R64, R38, R81 ;  /* 0x0000005126407221 */ /* 0x000fe20000000000 */
[----:B------:R-:W-:Y:S01]  /*3dd0*/  FADD R4, R4, R33 ;  /* 0x0000002104047221 */ /* 0x000fe20000000000 */
[----:B------:R-:W-:Y:S01]  /*3de0*/  F2FP.BF16.F32.PACK_AB R33, R20, R15 ;  /* 0x0000000f1421723e */ /* 0x000fe200000010ff */
[----:B----4-:R-:W-:Y:S01]  /*3df0*/  @!P5 FMUL R58, R58, R58 ;  /* 0x0000003a3a3ad220 */ /* 0x010fe20000400000 */
[----:B------:R-:W-:Y:S01]  /*3e00*/  FADD R25, R25, R64 ;  /* 0x0000004019197221 */ /* 0x000fe20000000000 */
[----:B------:R-:W-:-:S02]  /*3e10*/  F2FP.BF16.F32.PACK_AB R55, R55, R66 ;  /* 0x000000423737723e */ /* 0x000fc400000010ff */
[----:B------:R-:W-:Y:S01]  /*3e20*/  FADD R68, R57, R58 ;  /* 0x0000003a39447221 */ /* 0x000fe20000000000 */
[----:B------:R-:W-:Y:S01]  /*3e30*/  FADD R4, R4, R25 ;  /* 0x0000001904047221 */ /* 0x000fe20000000000 */
[----:B------:R-:W-:Y:S02]  /*3e40*/  F2FP.BF16.F32.PACK_AB R25, R12, R11 ;  /* 0x0000000b0c19723e */ /* 0x000fe400000010ff */
[----:B------:R-:W-:Y:S01]  /*3e50*/  FADD R68, R29, R68 ;  /* 0x000000441d447221 */ /* 0x000fe20000000000 */
[----:B------:R-:W-:Y:S01]  /*3e60*/  FADD R4, R37, R4 ;  /* 0x0000000425047221 */ /* 0x000fe20000000000 */
[----:B------:R-:W-:Y:S02]  /*3e70*/  F2FP.BF16.F32.PACK_AB R37, R26, R17 ;  /* 0x000000111a25723e */ /* 0x000fe400000010ff */
[----:B------:R-:W-:Y:S01]  /*3e80*/  FADD R68, R5, R68 ;  /* 0x0000004405447221 */ /* 0x000fe20000000000 */
[----:B------:R-:W-:Y:S02]  /*3e90*/  MOV R5, UR30 ;  /* 0x0000001e00057c02 */ /* 0x000fe40008000f00 */
[----:B------:R-:W-:Y:S01]  /*3ea0*/  F2FP.BF16.F32.PACK_AB R26, R21, R28 ;  /* 0x0000001c151a723e */ /* 0x000fe200000010ff */
[----:B------:R-:W-:Y:S01]  /*3eb0*/  FADD R41, R41, R68 ;  /* 0x0000004429297221 */ /* 0x000fe20000000000 */
[----:B------:R1:W-:Y:S01]  /*3ec0*/  SYNCS.ARRIVE.TRANS64.A1T0 RZ, [R5+UR31], RZ ;  /* 0x000000ff05ff79a7 */ /* 0x0003e2000810001f */
[----:B------:R-:W-:-:S02]  /*3ed0*/  F2FP.BF16.F32.PACK_AB R28, R23, R32 ;  /* 0x00000020171c723e */ /* 0x000fc400000010ff */
[----:B------:R-:W-:Y:S01]  /*3ee0*/  FADD R4, R4, R41 ;  /* 0x0000002904047221 */ /* 0x000fe20000000000 */
[----:B------:R-:W-:Y:S02]  /*3ef0*/  F2FP.BF16.F32.PACK_AB R32, R63, R40 ;  /* 0x000000283f20723e */ /* 0x000fe400000010ff */
[----:B------:R-:W-:Y:S01]  /*3f00*/  F2FP.BF16.F32.PACK_AB R29, R16, R13 ;  /* 0x0000000d101d723e */ /* 0x000fe200000010ff */
[----:B-1----:R-:W-:Y:S01]  /*3f10*/  FADD R5, R45, R80 ;  /* 0x000000502d057221 */ /* 0x002fe20000000000 */
[----:B------:R-:W-:Y:S02]  /*3f20*/  F2FP.BF16.F32.PACK_AB R51, R89, R74 ;  /* 0x0000004a5933723e */ /* 0x000fe400000010ff */
[----:B------:R-:W-:Y:S02]  /*3f30*/  F2FP.BF16.F32.PACK_AB R45, R91, R78 ;  /* 0x0000004e5b2d723e */ /* 0x000fe400000010ff */
[----:B------:R-:W-:Y:S02]  /*3f40*/  F2FP.BF16.F32.PACK_AB R47, R83, R82 ;  /* 0x00000052532f723e */ /* 0x000fe400000010ff */
[----:B------:R-:W-:-:S02]  /*3f50*/  F2FP.BF16.F32.PACK_AB R41, R87, R86 ;  /* 0x000000565729723e */ /* 0x000fc400000010ff */
[----:B------:R-:W-:Y:S02]  /*3f60*/  F2FP.BF16.F32.PACK_AB R24, R19, R24 ;  /* 0x000000181318723e */ /* 0x000fe400000010ff */
[----:B------:R-:W-:Y:S02]  /*3f70*/  F2FP.BF16.F32.PACK_AB R34, R67, R34 ;  /* 0x000000224322723e */ /* 0x000fe400000010ff */
[----:B------:R-:W-:Y:S02]  /*3f80*/  F2FP.BF16.F32.PACK_AB R38, R57, R38 ;  /* 0x000000263926723e */ /* 0x000fe400000010ff */
[----:B------:R-:W-:Y:S02]  /*3f90*/  F2FP.BF16.F32.PACK_AB R52, R52, R75 ;  /* 0x0000004b3434723e */ /* 0x000fe400000010ff */
[----:B------:R-:W-:Y:S02]  /*3fa0*/  F2FP.BF16.F32.PACK_AB R54, R54, R61 ;  /* 0x0000003d3636723e */ /* 0x000fe400000010ff */
[----:B------:R-:W-:-:S02]  /*3fb0*/  F2FP.BF16.F32.PACK_AB R50, R50, R69 ;  /* 0x000000453232723e */ /* 0x000fc400000010ff */
[----:B------:R-:W-:Y:S02]  /*3fc0*/  F2FP.BF16.F32.PACK_AB R44, R44, R73 ;  /* 0x000000492c2c723e */ /* 0x000fe400000010ff */
[----:B------:R-:W-:Y:S02]  /*3fd0*/  F2FP.BF16.F32.PACK_AB R46, R46, R77 ;  /* 0x0000004d2e2e723e */ /* 0x000fe400000010ff */
[----:B------:R-:W-:Y:S02]  /*3fe0*/  F2FP.BF16.F32.PACK_AB R40, R56, R79 ;  /* 0x0000004f3828723e */ /* 0x000fe400000010ff */
[----:B------:R-:W-:Y:S01]  /*3ff0*/  F2FP.BF16.F32.PACK_AB R42, R58, R81 ;  /* 0x000000513a2a723e */ /* 0x000fe200000010ff */
[----:B------:R-:W-:Y:S06]  /*4000*/  @!P0 BRA `(.L_x_19) ;  /* 0x0000000000048947 */ /* 0x000fec0003800000 */
[----:B------:R-:W-:Y:S01]  /*4010*/  BPT.TRAP 0x1 ;  /* 0x000000040000795c */ /* 0x000fe20000300000 */
.L_x_19:
[----:B------:R-:W1:Y:S02]  /*4020*/  SYNCS.PHASECHK.TRANS64.TRYWAIT P1, [UR36+0x3c008], R9 ;  /* 0x03c00809ff0075a7 */ /* 0x000e640008020164 */
[----:B-1----:R-:W-:Y:S05]  /*4030*/  @!P1 BRA `(.L_x_20) ;  /* 0x000000c000f89947 */ /* 0x002fea0003800000 */
.L_x_110:
[----:B------:R-:W-:Y:S01]  /*4040*/  UIADD3 UR10, UR6, 0xa00, URZ ;  /* 0x00000a00060a7890 */ /* 0x000fe2000fffe03f */
[----:B------:R-:W-:Y:S01]  /*4050*/  WARPGROUP.ARRIVE ;  /* 0x00000000000079c5 */ /* 0x000fe20000000000 */
[----:B------:R-:W-:Y:S01]  /*4060*/  UMOV UR11, 0x80000020 ;  /* 0x80000020000b7882 */ /* 0x000fe20000000000 */
[----:B------:R-:W-:Y:S01]  /*4070*/  UIADD3 UR14, UR6, 0xc00, URZ ;  /* 0x00000c00060e7890 */ /* 0x000fe2000fffe03f */
[----:B------:R-:W-:Y:S01]  /*4080*/  F2FP.BF16.F32.PACK_AB R43, R10, R43 ;  /* 0x0000002b0a2b723e */ /* 0x000fe200000010ff */
[----:B------:R-:W-:Y:S01]  /*4090*/  UMOV UR15, 0x80000020 ;  /* 0x80000020000f7882 */ /* 0x000fe20000000000 */
[----:B------:R-:W-:Y:S01]  /*40a0*/  UIADD3 UR18, UR6, 0xe00, URZ ;  /* 0x00000e0006127890 */ /* 0x000fe2000fffe03f */
[----:B------:R-:W-:Y:S02]  /*40b0*/  UMOV UR19, 0x80000020 ;  /* 0x8000002000137882 */ /* 0x000fe40000000000 */
[----:B------:R-:W-:Y:S01]  /*40c0*/  HGMMA.64x32x16.F32.BF16 R152, R24, gdesc[UR8].tnspB, RZ, !UPT, gsb0 ;  /* 0x4060000818987df0 */ /* 0x000fe2000c0018ff */
[----:B------:R-:W-:Y:S01]  /*40d0*/  UIADD3 UR22, UR6, 0x1000, URZ ;  /* 0x0000100006167890 */ /* 0x000fe2000fffe03f */
[----:B------:R-:W-:Y:S01]  /*40e0*/  UMOV UR23, 0x80000020 ;  /* 0x8000002000177882 */ /* 0x000fe20000000000 */
[----:B------:R-:W-:Y:S01]  /*40f0*/  UIADD3 UR10, UR6, 0x1200, URZ ;  /* 0x00001200060a7890 */ /* 0x000fe2000fffe03f */
[----:B------:R-:W-:Y:S01]  /*4100*/  UMOV UR11, 0x80000020 ;  /* 0x80000020000b7882 */ /* 0x000fe20000000000 */
[----:B------:R-:W-:-:S02]  /*4110*/  WARPGROUP.DEPBAR.LE gsb0, 0x0 ;  /* 0x00008000000079c5 */ /* 0x000fc40000010000 */
[----:B------:R-:W-:-:S06]  /*4120*/  WARPGROUP.ARRIVE ;  /* 0x00000000000079c5 */ /* 0x000fcc0000000000 */
[----:B------:R-:W-:Y:S01]  /*4130*/  HGMMA.64x32x16.F32.BF16 R136, R24, gdesc[UR12].tnspB, RZ, !UPT, gsb0 ;  /* 0x4060000c18887df0 */ /* 0x000fe2000c0018ff */
[----:B------:R-:W-:Y:S01]  /*4140*/  UIADD3 UR14, UR6, 0xc40, URZ ;  /* 0x00000c40060e7890 */ /* 0x000fe2000fffe03f */
[----:B------:R-:W-:Y:S01]  /*4150*/  UMOV UR15, 0x80000020 ;  /* 0x80000020000f7882 */ /* 0x000fe20000000000 */
[----:B------:R-:W-:Y:S02]  /*4160*/  WARPGROUP.DEPBAR.LE gsb0, 0x0 ;  /* 0x00008000000079c5 */ /* 0x000fe40000010000 */
        /* <DEDUP_REMOVED lines=16> */
[----:B------:R-:W-:Y:S01]  /*4270*/  HGMMA.64x32x16.F32.BF16 R152, R28, gdesc[UR8].tnspB, R152, gsb0 ;  /* 0x406000081c987df0 */ /* 0x000fe20008001898 */
        /* <DEDUP_REMOVED lines=154> */
[----:B------:R-:W-:Y:S03]  /*4c20*/  HGMMA.64x32x16.F32.BF16 R136, R40, gdesc[UR12].tnspB, R136, gsb0 ;  /* 0x4060000c28887df0 */ /* 0x000fe60008001888 */
        /* <DEDUP_REMOVED lines=10> */
[----:B------:R-:W-:Y:S05]  /*4cd0*/  @!P0 BRA `(.L_x_21) ;  /* 0x0000000000048947 */ /* 0x000fea0003800000 */
[----:B------:R-:W-:Y:S01]  /*4ce0*/  BPT.TRAP 0x1 ;  /* 0x000000040000795c */ /* 0x000fe20000300000 */
.L_x_21:
[----:B------:R-:W-:Y:S01]  /*4cf0*/  UISETP.GT.U32.AND UP0, UPT, UR5, 0x1, UPT ;  /* 0x000000010500788c */ /* 0x000fe2000bf04070 */
[----:B-1----:R-:W-:Y:S01]  /*4d00*/  MOV R9, RZ ;  /* 0x000000ff00097202 */ /* 0x002fe20000000f00 */
[----:B------:R-:W-:-:S04]  /*4d10*/  UIADD3 UR10, UR36, 0x3c028, URZ ;  /* 0x0003c028240a7890 */ /* 0x000fc8000fffe03f */
[----:B------:R-:W-:Y:S01]  /*4d20*/  PLOP3.LUT P1, PT, PT, PT, UP0, 0x80, 0x0 ;  /* 0x000000000000781c */ /* 0x000fe20003f2f008 */
[----:B------:R-:W-:-:S09]  /*4d30*/  UPRMT UR10, URZ, 0x654, UR10 ;  /* 0x000006543f0a7896 */ /* 0x000fd2000800000a */
[----:B------:R-:W-:Y:S03]  /*4d40*/  SYNCS.ARRIVE.TRANS64.RED.A1T0 RZ, [UR10], RZ ;  /* 0x000000ffffff79a7 */ /* 0x000fe6000810040a */
[----:B------:R-:W-:Y:S05]  /*4d50*/  @P1 BRA `(.L_x_22) ;  /* 0x0000000000041947 */ /* 0x000fea0003800000 */
[----:B------:R-:W-:Y:S01]  /*4d60*/  BPT.TRAP 0x1 ;  /* 0x000000040000795c */ /* 0x000fe20000300000 */
.L_x_22:
[C---:B------:R-:W-:Y:S01]  /*4d70*/  ISETP.GE.AND P2, PT, R8.reuse, 0x3, PT ;  /* 0x000000030800780c */ /* 0x040fe20003f46270 */
[----:B------:R-:W-:Y:S01]  /*4d80*/  UMOV UR39, 0x1 ;  /* 0x0000000100277882 */ /* 0x000fe20000000000 */
[----:B------:R-:W-:Y:S01]  /*4d90*/  UMOV UR5, 0x2 ;  /* 0x0000000200057882 */ /* 0x000fe20000000000 */
[----:B------:R-:W-:Y:S02]  /*4da0*/  IADD3 R3, R3, 0x80, RZ ;  /* 0x0000008003037810 */ /* 0x000fe40007ffe0ff */
[----:B------:R-:W-:-:S08]  /*4db0*/  IADD3 R8, R8, -0x1, RZ ;  /* 0xffffffff08087810 */ /* 0x000fd00007ffe0ff */
[----:B------:R-:W-:Y:S05]  /*4dc0*/  @!P2 BRA `(.L_x_23) ;  /* 0x000000380004a947 */ /* 0x000fea0003800000 */
[----:B------:R-:W-:Y:S01]  /*4dd0*/  MOV R11, R6 ;  /* 0x00000006000b7202 */ /* 0x000fe20000000f00 */
[----:B------:R-:W-:Y:S01]  /*4de0*/  UMOV UR5, 0x2 ;  /* 0x0000000200057882 */ /* 0x000fe20000000000 */
[----:B------:R-:W-:Y:S01]  /*4df0*/  MOV R13, R7 ;  /* 0x00000007000d7202 */ /* 0x000fe20000000f00 */
[----:B------:R-:W-:Y:S01]  /*4e00*/  UMOV UR39, 0x1 ;  /* 0x0000000100277882 */ /* 0x000fe20000000000 */
[----:B------:R-:W-:Y:S01]  /*4e10*/  MOV R9, RZ ;  /* 0x000000ff00097202 */ /* 0x000fe20000000f00 */
[----:B------:R-:W-:-:S06]  /*4e20*/  ULDC UR52, c[0x0][0x604] ;  /* 0x0001810000347ab9 */ /* 0x000fcc0000000800 */
.L_x_34:
[----:B------:R-:W-:-:S13]  /*4e30*/  PLOP3.LUT P3, PT, PT, PT, UP1, 0x80, 0x0 ;  /* 0x000000000000781c */ /* 0x000fda0003f6f018 */
[----:B-1----:R-:W-:Y:S05]  /*4e40*/  @!P3 BRA `(.L_x_24) ;  /* 0x000000000004b947 */ /* 0x002fea0003800000 */
[----:B------:R-:W-:Y:S01]  /*4e50*/  BPT.TRAP 0x1 ;  /* 0x000000040000795c */ /* 0x000fe20000300000 */
.L_x_24:
[----:B------:R-:W-:Y:S01]  /*4e60*/  ULEA UR10, UR5, UR36, 0x3 ;  /* 0x00000024050a7291 */ /* 0x000fe2000f8e183f */
[----:B------:R-:W-:-:S08]  /*4e70*/  SHF.L.U32 R6, R9, 0x1f, RZ ;  /* 0x0000001f09067819 */ /* 0x000fd000000006ff */
[----:B------:R-:W1:Y:S02]  /*4e80*/  SYNCS.PHASECHK.TRANS64.TRYWAIT P2, [UR10+0x3c000], R6 ;  /* 0x03c00006ff0075a7 */ /* 0x000e64000804014a */
[----:B-1----:R-:W-:Y:S05]  /*4e90*/  @!P2 BRA `(.L_x_25) ;  /* 0x000000b40078a947 */ /* 0x002fea0003800000 */
.L_x_111:
[----:B------:R-:W-:Y:S01]  /*4ea0*/  UIMAD UR46, UR5, 0xa00, UR4 ;  /* 0x00000a00052e78a4 */ /* 0x000fe2000f8e0204 */
[----:B------:R-:W-:Y:S01]  /*4eb0*/  WARPGROUP.ARRIVE ;  /* 0x00000000000079c5 */ /* 0x000fe20000000000 */
[----:B------:R-:W-:Y:S01]  /*4ec0*/  UMOV UR47, 0x80000020 ;  /* 0x80000020002f7882 */ /* 0x000fe20000000000 */
[----:B------:R-:W-:Y:S01]  /*4ed0*/  UMOV UR43, 0x80000020 ;  /* 0x80000020002b7882 */ /* 0x000fe20000000000 */
[----:B------:R-:W-:Y:S02]  /*4ee0*/  UIADD3 UR42, UR46, 0x2, URZ ;  /* 0x000000022e2a7890 */ /* 0x000fe4000fffe03f */
[----:B------:R-:W-:Y:S01]  /*4ef0*/  UIADD3 UR34, UR46, 0x200, URZ ;  /* 0x000002002e227890 */ /* 0x000fe2000fffe03f */
[----:B------:R-:W-:Y:S02]  /*4f00*/  UMOV UR35, 0x80000020 ;  /* 0x8000002000237882 */ /* 0x000fe40000000000 */
[----:B------:R-:W-:Y:S01]  /*4f10*/  HGMMA.64x128x16.F32.BF16 R24, gdesc[UR44], RZ, !UPT, gsb0 ;  /* 0x01e000002c1879f0 */ /* 0x000fe2000c0018ff */
[----:B------:R-:W-:Y:S01]  /*4f20*/  UIADD3 UR30, UR46, 0x202, URZ ;  /* 0x000002022e1e7890 */ /* 0x000fe2000fffe03f */
[----:B------:R-:W-:Y:S01]  /*4f30*/  UMOV UR31, 0x80000020 ;  /* 0x80000020001f7882 */ /* 0x000fe20000000000 */
        /* <DEDUP_REMOVED lines=12> */
[----:B------:R-:W-:-:S04]  /*5000*/  UIADD3 UR5, UR5, 0x1, URZ ;  /* 0x0000000105057890 */ /* 0x000fc8000fffe03f */
[----:B------:R-:W-:-:S04]  /*5010*/  UISETP.NE.AND UP0, UPT, UR5, 0x5, UPT ;  /* 0x000000050500788c */ /* 0x000fc8000bf05270 */
[----:B------:R-:W-:Y:S01]  /*5020*/  USEL UR5, UR5, URZ, UP0 ;  /* 0x0000003f05057287 */ /* 0x000fe20008000000 */
        /* <DEDUP_REMOVED lines=24> */
[----:B------:R-:W-:-:S06]  /*51b0*/  USEL UR10, URZ, 0x1, UP0 ;  /* 0x000000013f0a7887 */ /* 0x000fcc0008000000 */
[----:B------:R-:W-:Y:S01]  /*51c0*/  LOP3.LUT R9, R9, UR10, RZ, 0x3c, !PT ;  /* 0x0000000a09097c12 */ /* 0x000fe2000f8e3cff */
[----:B------:R-:W-:Y:S02]  /*51d0*/  WARPGROUP.DEPBAR.LE gsb0, 0x0 ;  /* 0x00008000000079c5 */ /* 0x000fe40000010000 */
[----:B------:R-:W-:-:S06]  /*51e0*/  WARPGROUP.ARRIVE ;  /* 0x00000000000079c5 */ /* 0x000fcc0000000000 */
[----:B------:R-:W-:Y:S03]  /*51f0*/  HGMMA.64x128x16.F32.BF16 R24, gdesc[UR48], R24, gsb0 ;  /* 0x01e00000301879f0 */ /* 0x000fe60008001818 */
[----:B------:R-:W-:Y:S02]  /*5200*/  WARPGROUP.DEPBAR.LE gsb0, 0x0 ;  /* 0x00008000000079c5 */ /* 0x000fe40000010000 */
[----:B------:R-:W-:Y:S05]  /*5210*/  @!P3 BRA `(.L_x_26) ;  /* 0x000000000004b947 */ /* 0x000fea0003800000 */
[----:B------:R-:W-:Y:S01]  /*5220*/  BPT.TRAP 0x1 ;  /* 0x000000040000795c */ /* 0x000fe20000300000 */
.L_x_26:
[----:B-1----:R-:W-:Y:S01]  /*5230*/  FMNMX R6, R24, R11, !PT ;  /* 0x0000000b18067209 */ /* 0x002fe20007800000 */
[----:B------:R-:W-:Y:S01]  /*5240*/  ULEA UR10, UR5, UR36, 0x3 ;  /* 0x00000024050a7291 */ /* 0x000fe2000f8e183f */
[----:B------:R-:W-:Y:S02]  /*5250*/  FMNMX R14, R26, R13, !PT ;  /* 0x0000000d1a0e7209 */ /* 0x000fe40007800000 */
[----:B------:R-:W-:-:S04]  /*5260*/  FMNMX R7, R25, R6, !PT ;  /* 0x0000000619077209 */ /* 0x000fc80007800000 */
        /* <DEDUP_REMOVED lines=29> */
[----:B------:R-:W-:-:S05]  /*5440*/  FMNMX R7, R85, R6, !PT ;  /* 0x0000000655077209 */ /* 0x000fca0007800000 */
[----:B------:R-:W1:Y:S02]  /*5450*/  SHFL.BFLY PT, R6, R7, 0x1, 0x1f ;  /* 0x0c201f0007067f89 */ /* 0x000e6400000e0000 */
[----:B-1----:R-:W-:-:S05]  /*5460*/  FMNMX R12, R7, R6, !PT ;  /* 0x00000006070c7209 */ /* 0x002fca0007800000 */
[----:B------:R-:W1:Y:S02]  /*5470*/  SHFL.BFLY PT, R15, R12, 0x2, 0x1f ;  /* 0x0c401f000c0f7f89 */ /* 0x000e6400000e0000 */
[----:B-1----:R-:W-:Y:S02]  /*5480*/  FMNMX R6, R12, R15, !PT ;  /* 0x0000000f0c067209 */ /* 0x002fe40007800000 */
[----:B------:R-:W-:Y:S02]  /*5490*/  FMNMX R15, R27, R14, !PT ;  /* 0x0000000e1b0f7209 */ /* 0x000fe40007800000 */
[----:B------:R-:W-:Y:S02]  /*54a0*/  FSETP.NEU.AND P2, PT, R6, -INF , PT ;  /* 0xff8000000600780b */ /* 0x000fe40003f4d000 */
[----:B------:R-:W-:Y:S02]  /*54b0*/  FMNMX R14, R30, R15, !PT ;  /* 0x0000000f1e0e7209 */ /* 0x000fe40007800000 */
[----:B------:R-:W-:-:S02]  /*54c0*/  FSEL R10, R6, RZ, P2 ;  /* 0x000000ff060a7208 */ /* 0x000fc40001000000 */
[----:B------:R-:W-:-:S03]  /*54d0*/  FMNMX R7, R31, R14, !PT ;  /* 0x0000000e1f077209 */ /* 0x000fc60007800000 */
[----:B------:R-:W-:Y:S01]  /*54e0*/  FMUL R168, R10, UR52 ;  /* 0x000000340aa87c20 */ /* 0x000fe20008400000 */
[----:B------:R-:W-:-:S03]  /*54f0*/  FMNMX R14, R34, R7, !PT ;  /* 0x00000007220e7209 */ /* 0x000fc60007800000 */
[--C-:B------:R-:W-:Y:S01]  /*5500*/  FFMA R24, R24, UR52, -R168.reuse ;  /* 0x0000003418187c23 */ /* 0x100fe200080008a8 */
[--C-:B------:R-:W-:Y:S01]  /*5510*/  FFMA R15, R25, UR52, -R168.reuse ;  /* 0x00000034190f7c23 */ /* 0x100fe200080008a8 */
[----:B------:R-:W-:Y:S01]  /*5520*/  FMNMX R7, R35, R14, !PT ;  /* 0x0000000e23077209 */ /* 0x000fe20007800000 */
[--C-:B------:R-:W-:Y:S01]  /*5530*/  FFMA R19, R33, UR52, -R168.reuse ;  /* 0x0000003421137c23 */ /* 0x100fe200080008a8 */
[--C-:B------:R-:W-:Y:S01]  /*5540*/  FFMA R12, R28, UR52, -R168.reuse ;  /* 0x000000341c0c7c23 */ /* 0x100fe200080008a8 */
[----:B------:R-:W-:Y:S01]  /*5550*/  FSETP.GEU.AND P6, PT, R24, -126, PT ;  /* 0xc2fc00001800780b */ /* 0x000fe20003fce000 */
[--C-:B------:R-:W-:Y:S01]  /*5560*/  FFMA R17, R29, UR52, -R168.reuse ;  /* 0x000000341d117c23 */ /* 0x100fe200080008a8 */
[----:B------:R-:W-:Y:S01]  /*5570*/  FSETP.GEU.AND P3, PT, R15, -126, PT ;  /* 0xc2fc00000f00780b */ /* 0x000fe20003f6e000 */
[--C-:B------:R-:W-:Y:S01]  /*5580*/  FFMA R28, R32, UR52, -R168.reuse ;  /* 0x00000034201c7c23 */ /* 0x100fe200080008a8 */
[----:B------:R-:W-:Y:S01]  /*5590*/  FMNMX R14, R38, R7, !PT ;  /* 0x00000007260e7209 */ /* 0x000fe20007800000 */
        /* <DEDUP_REMOVED lines=8> */
[----:B------:R-:W-:Y:S01]  /*5620*/  @!P6 FMUL R24, R24, 0.5 ;  /* 0x3f0000001818e820 */ /* 0x000fe20000400000 */
[----:B------:R-:W-:Y:S01]  /*5630*/  FSETP.GEU.AND P2, PT, R28, -126, PT ;  /* 0xc2fc00001c00780b */ /* 0x000fe20003f4e000 */
[----:B------:R-:W-:Y:S01]  /*5640*/  @!P3 FMUL R15, R15, 0.5 ;  /* 0x3f0000000f0fb820 */ /* 0x000fe20000400000 */
[----:B------:R-:W-:Y:S01]  /*5650*/  FMNMX R7, R43, R14, !PT ;  /* 0x0000000e2b077209 */ /* 0x000fe20007800000 */
[--C-:B------:R-:W-:Y:S01]  /*5660*/  FFMA R14, R36, UR52, -R168.reuse ;  /* 0x00000034240e7c23 */ /* 0x100fe200080008a8 */
[--C-:B------:R-:W-:Y:S01]  /*5670*/  FFMA R45, R53, UR52, -R168.reuse ;  /* 0x00000034352d7c23 */ /* 0x100fe200080008a8 */
[----:B------:R-:W1:Y:S01]  /*5680*/  MUFU.EX2 R24, R24 ;  /* 0x0000001800187308 */ /* 0x000e620000000800 */
[----:B------:R-:W-:Y:S01]  /*5690*/  FMNMX R16, R46, R7, !PT ;  /* 0x000000072e107209 */ /* 0x000fe20007800000 */
[----:B------:R-:W-:Y:S01]  /*56a0*/  @!P4 FMUL R12, R12, 0.5 ;  /* 0x3f0000000c0cc820 */ /* 0x000fe20000400000 */
[--C-:B------:R-:W-:Y:S01]  /*56b0*/  FFMA R36, R48, UR52, -R168.reuse ;  /* 0x0000003430247c23 */ /* 0x100fe200080008a8 */
[----:B------:R-:W-:Y:S01]  /*56c0*/  @!P5 FMUL R17, R17, 0.5 ;  /* 0x3f0000001111d820 */ /* 0x000fe20000400000 */
[----:B------:R-:W-:Y:S01]  /*56d0*/  FMNMX R7, R47, R16, !PT ;  /* 0x000000102f077209 */ /* 0x000fe20007800000 */
[--C-:B------:R-:W-:Y:S01]  /*56e0*/  FFMA R41, R49, UR52, -R168.reuse ;  /* 0x0000003431297c23 */ /* 0x100fe200080008a8 */
[--C-:B------:R-:W-:Y:S01]  /*56f0*/  FFMA R49, R56, UR52, -R168.reuse ;  /* 0x0000003438317c23 */ /* 0x100fe200080008a8 */
[----:B------:R-:W2:Y:S01]  /*5700*/  MUFU.EX2 R15, R15 ;  /* 0x0000000f000f7308 */ /* 0x000ea20000000800 */
[----:B------:R-:W-:Y:S01]  /*5710*/  FMNMX R16, R50, R7, !PT ;  /* 0x0000000732107209 */ /* 0x000fe20007800000 */
[----:B------:R-:W-:Y:S01]  /*5720*/  @!P2 FMUL R28, R28, 0.5 ;  /* 0x3f0000001c1ca820 */ /* 0x000fe20000400000 */
[--C-:B------:R-:W-:Y:S01]  /*5730*/  FFMA R40, R57, UR52, -R168.reuse ;  /* 0x0000003439287c23 */ /* 0x100fe200080008a8 */
[--C-:B------:R-:W-:Y:S01]  /*5740*/  FFMA R57, R64, UR52, -R168.reuse ;  /* 0x0000003440397c23 */ /* 0x100fe200080008a8 */
[----:B------:R-:W-:Y:S01]  /*5750*/  FMNMX R7, R51, R16, !PT ;  /* 0x0000001033077209 */ /* 0x000fe20007800000 */
[--C-:B------:R-:W-:Y:S01]  /*5760*/  FFMA R53, R60, UR52, -R168.reuse ;  /* 0x000000343c357c23 */ /* 0x100fe200080008a8 */
[--C-:B------:R-:W-:Y:S01]  /*5770*/  FFMA R48, R73, UR52, -R168.reuse ;  /* 0x0000003449307c23 */ /* 0x100fe200080008a8 */
[----:B------:R-:W3:Y:S01]  /*5780*/  MUFU.EX2 R12, R12 ;  /* 0x0000000c000c7308 */ /* 0x000ee20000000800 */
[----:B-1----:R-:W-:Y:S01]  /*5790*/  @!P6 FMUL R24, R24, R24 ;  /* 0x000000181818e220 */ /* 0x002fe20000400000 */
[----:B------:R-:W-:Y:S01]  /*57a0*/  FSETP.GEU.AND P6, PT, R19, -126, PT ;  /* 0xc2fc00001300780b */ /* 0x000fe20003fce000 */
[--C-:B------:R-:W-:Y:S01]  /*57b0*/  FFMA R73, R80, UR52, -R168.reuse ;  /* 0x0000003450497c23 */ /* 0x100fe200080008a8 */
[----:B------:R-:W-:Y:S01]  /*57c0*/  FMNMX R16, R54, R7, !PT ;  /* 0x0000000736107209 */ /* 0x000fe20007800000 */
[----:B------:R-:W-:-:S03]  /*57d0*/  FFMA R60, R85, UR52, -R168 ;  /* 0x00000034553c7c23 */ /* 0x000fc600080008a8 */
[----:B------:R-:W1:Y:S01]  /*57e0*/  MUFU.EX2 R17, R17 ;  /* 0x0000001100117308 */ /* 0x000e620000000800 */
[----:B--2---:R-:W-:Y:S01]  /*57f0*/  @!P3 FMUL R15, R15, R15 ;  /* 0x0000000f0f0fb220 */ /* 0x004fe20000400000 */
[----:B------:R-:W-:Y:S02]  /*5800*/  FSETP.GEU.AND P3, PT, R14, -126, PT ;  /* 0xc2fc00000e00780b */ /* 0x000fe40003f6e000 */
[----:B------:R-:W-:Y:S01]  /*5810*/  FMNMX R7, R55, R16, !PT ;  /* 0x0000001037077209 */ /* 0x000fe20007800000 */
[--C-:B------:R-:W-:Y:S01]  /*5820*/  FFMA R16, R44, UR52, -R168.reuse ;  /* 0x000000342c107c23 */ /* 0x100fe200080008a8 */
[--C-:B------:R-:W-:Y:S01]  /*5830*/  FFMA R44, R65, UR52, -R168.reuse ;  /* 0x00000034412c7c23 */ /* 0x100fe200080008a8 */
[----:B------:R-:W-:Y:S01]  /*5840*/  @!P6 FMUL R19, R19, 0.5 ;  /* 0x3f0000001313e820 */ /* 0x000fe20000400000 */
[----:B------:R-:W2:Y:S01]  /*5850*/  MUFU.EX2 R28, R28 ;  /* 0x0000001c001c7308 */ /* 0x000ea20000000800 */
[----:B---3--:R-:W-:Y:S01]  /*5860*/  @!P4 FMUL R12, R12, R12 ;  /* 0x0000000c0c0cc220 */ /* 0x008fe20000400000 */
[----:B------:R-:W-:Y:S01]  /*5870*/  FSETP.GEU.AND P4, PT, R21, -126, PT ;  /* 0xc2fc00001500780b */ /* 0x000fe20003f8e000 */
[----:B------:R-:W-:Y:S01]  /*5880*/  FFMA R65, R72, UR52, -R168 ;  /* 0x0000003448417c23 */ /* 0x000fe200080008a8 */
[----:B------:R-:W-:-:S03]  /*5890*/  FMNMX R18, R58, R7, !PT ;  /* 0x000000073a127209 */ /* 0x000fc60007800000 */
[----:B------:R-:W-:Y:S01]  /*58a0*/  @!P3 FMUL R14, R14, 0.5 ;  /* 0x3f0000000e0eb820 */ /* 0x000fe20000400000 */
[----:B------:R-:W3:Y:S01]  /*58b0*/  MUFU.EX2 R19, R19 ;  /* 0x0000001300137308 */ /* 0x000ee20000000800 */
[----:B-1----:R-:W-:Y:S01]  /*58c0*/  @!P5 FMUL R17, R17, R17 ;  /* 0x000000111111d220 */ /* 0x002fe20000400000 */
[----:B------:R-:W-:Y:S02]  /*58d0*/  FSETP.GEU.AND P5, PT, R32, -126, PT ;  /* 0xc2fc00002000780b */ /* 0x000fe40003fae000 */
[----:B------:R-:W-:-:S03]  /*58e0*/  FMNMX R7, R59, R18, !PT ;  /* 0x000000123b077209 */ /* 0x000fc60007800000 */
[----:B------:R-:W-:Y:S01]  /*58f0*/  @!P4 FMUL R21, R21, 0.5 ;  /* 0x3f0000001515c820 */ /* 0x000fe20000400000 */
[----:B------:R-:W1:Y:S01]  /*5900*/  MUFU.EX2 R14, R14 ;  /* 0x0000000e000e7308 */ /* 0x000e620000000800 */
[----:B--2---:R-:W-:Y:S01]  /*5910*/  @!P2 FMUL R28, R28, R28 ;  /* 0x0000001c1c1ca220 */ /* 0x004fe20000400000 */
[----:B------:R-:W-:Y:S02]  /*5920*/  FSETP.GEU.AND P2, PT, R23, -126, PT ;  /* 0xc2fc00001700780b */ /* 0x000fe40003f4e000 */
[----:B------:R-:W-:-:S03]  /*5930*/  FMNMX R18, R62, R7, !PT ;  /* 0x000000073e127209 */ /* 0x000fc60007800000 */
[----:B------:R-:W-:Y:S01]  /*5940*/  @!P5 FMUL R32, R32, 0.5 ;  /* 0x3f0000002020d820 */ /* 0x000fe20000400000 */
[----:B------:R-:W2:Y:S01]  /*5950*/  MUFU.EX2 R21, R21 ;  /* 0x0000001500157308 */ /* 0x000ea20000000800 */
[----:B---3--:R-:W-:Y:S01]  /*5960*/  @!P6 FMUL R19, R19, R19 ;  /* 0x000000131313e220 */ /* 0x008fe20000400000 */
[----:B------:R-:W-:Y:S02]  /*5970*/  FSETP.GEU.AND P6, PT, R16, -126, PT ;  /* 0xc2fc00001000780b */ /* 0x000fe40003fce000 */
        /* <DEDUP_REMOVED lines=10> */
[----:B------:R-:W-:Y:S01]  /*5a20*/  FMNMX R7, R67, R18, !PT ;  /* 0x0000001243077209 */ /* 0x000fe20007800000 */
[----:B------:R-:W-:Y:S02]  /*5a30*/  FFMA R18, R52, UR52, -R168 ;  /* 0x0000003434127c23 */ /* 0x000fe400080008a8 */
[----:B------:R-:W-:Y:S01]  /*5a40*/  @!P3 FMUL R37, R37, 0.5 ;  /* 0x3f0000002525b820 */ /* 0x000fe20000400000 */
[----:B------:R-:W2:Y:S01]  /*5a50*/  MUFU.EX2 R16, R16 ;  /* 0x0000001000107308 */ /* 0x000ea20000000800 */
[----:B---3--:R-:W-:Y:S01]  /*5a60*/  @!P5 FMUL R32, R32, R32 ;  /* 0x000000202020d220 */ /* 0x008fe20000400000 */
[----:B------:R-:W-:-:S02]  /*5a70*/  FSETP.GEU.AND P5, PT, R41, -126, PT ;  /* 0xc2fc00002900780b */ /* 0x000fc40003fae000 */
[----:B------:R-:W-:-:S03]  /*5a80*/  FMNMX R20, R70, R7, !PT ;  /* 0x0000000746147209 */ /* 0x000fc60007800000 */
[----:B------:R-:W-:Y:S01]  /*5a90*/  @!P4 FMUL R36, R36, 0.5 ;  /* 0x3f0000002424c820 */ /* 0x000fe20000400000 */
[----:B------:R-:W3:Y:S01]  /*5aa0*/  MUFU.EX2 R37, R37 ;  /* 0x0000002500257308 */ /* 0x000ee20000000800 */
[----:B------:R-:W-:Y:S01]  /*5ab0*/  FMNMX R7, R71, R20, !PT ;  /* 0x0000001447077209 */ /* 0x000fe20007800000 */
[----:B-1----:R-:W-:Y:S01]  /*5ac0*/  @!P2 FMUL R23, R23, R23 ;  /* 0x000000171717a220 */ /* 0x002fe20000400000 */
[----:B------:R-:W-:Y:S02]  /*5ad0*/  FSETP.GEU.AND P2, PT, R18, -126, PT ;  /* 0xc2fc00001200780b */ /* 0x000fe40003f4e000 */
[----:B------:R-:W-:Y:S02]  /*5ae0*/  FMNMX R20, R74, R7, !PT ;  /* 0x000000074a147209 */ /* 0x000fe40007800000 */
[----:B------:R-:W-:Y:S01]  /*5af0*/  @!P5 FMUL R41, R41, 0.5 ;  /* 0x3f0000002929d820 */ /* 0x000fe20000400000 */
[----:B------:R-:W1:Y:S01]  /*5b00*/  MUFU.EX2 R36, R36 ;  /* 0x0000002400247308 */ /* 0x000e620000000800 */
[----:B--2---:R-:W-:Y:S01]  /*5b10*/  @!P6 FMUL R16, R16, R16 ;  /* 0x000000101010e220 */ /* 0x004fe20000400000 */
[----:B------:R-:W-:-:S02]  /*5b20*/  FSETP.GEU.AND P6, PT, R45, -126, PT ;  /* 0xc2fc00002d00780b */ /* 0x000fc40003fce000 */
[----:B------:R-:W-:-:S04]  /*5b30*/  FMNMX R7, R75, R20, !PT ;  /* 0x000000144b077209 */ /* 0x000fc80007800000 */
[----:B------:R-:W2:Y:S01]  /*5b40*/  MUFU.EX2 R41, R41 ;  /* 0x0000002900297308 */ /* 0x000ea20000000800 */
[----:B---3--:R-:W-:Y:S01]  /*5b50*/  @!P3 FMUL R37, R37, R37 ;  /* 0x000000252525b220 */ /* 0x008fe20000400000 */
[----:B------:R-:W-:Y:S01]  /*5b60*/  FSETP.GEU.AND P3, PT, R49, -126, PT ;  /* 0xc2fc00003100780b */ /* 0x000fe20003f6e000 */
[----:B------:R-:W-:Y:S01]  /*5b70*/  @!P2 FMUL R18, R18, 0.5 ;  /* 0x3f0000001212a820 */ /* 0x000fe20000400000 */
[----:B------:R-:W-:-:S03]  /*5b80*/  FMNMX R20, R78, R7, !PT ;  /* 0x000000074e147209 */ /* 0x000fc60007800000 */
[----:B------:R-:W-:Y:S01]  /*5b90*/  @!P6 FMUL R45, R45, 0.5 ;  /* 0x3f0000002d2de820 */ /* 0x000fe20000400000 */
[----:B------:R-:W-:Y:S01]  /*5ba0*/  FMNMX R7, R79, R20, !PT ;  /* 0x000000144f077209 */ /* 0x000fe20007800000 */
[----:B------:R-:W3:Y:S01]  /*5bb0*/  MUFU.EX2 R18, R18 ;  /* 0x0000001200127308 */ /* 0x000ee20000000800 */
[----:B-1----:R-:W-:Y:S01]  /*5bc0*/  @!P4 FMUL R36, R36, R36 ;  /* 0x000000242424c220 */ /* 0x002fe20000400000 */
[----:B------:R-:W-:Y:S02]  /*5bd0*/  FSETP.GEU.AND P4, PT, R40, -126, PT ;  /* 0xc2fc00002800780b */ /* 0x000fe40003f8e000 */
[----:B------:R-:W-:Y:S02]  /*5be0*/  FMNMX R20, R82, R7, !PT ;  /* 0x0000000752147209 */ /* 0x000fe40007800000 */
[----:B------:R-:W-:Y:S02]  /*5bf0*/  @!P3 FMUL R49, R49, 0.5 ;  /* 0x3f0000003131b820 */ /* 0x000fe40000400000 */
[----:B------:R-:W1:Y:S01]  /*5c00*/  MUFU.EX2 R45, R45 ;  /* 0x0000002d002d7308 */ /* 0x000e620000000800 */
[----:B------:R-:W-:Y:S01]  /*5c10*/  FMNMX R7, R83, R20, !PT ;  /* 0x0000001453077209 */ /* 0x000fe20007800000 */
[----:B--2---:R-:W-:Y:S01]  /*5c20*/  @!P5 FMUL R41, R41, R41 ;  /* 0x000000292929d220 */ /* 0x004fe20000400000 */
[----:B------:R-:W-:Y:S01]  /*5c30*/  FSETP.GEU.AND P5, PT, R53, -126, PT ;  /* 0xc2fc00003500780b */ /* 0x000fe20003fae000 */
[--C-:B------:R-:W-:Y:S01]  /*5c40*/  FFMA R20, R61, UR52, -R168.reuse ;  /* 0x000000343d147c23 */ /* 0x100fe200080008a8 */
[----:B------:R-:W-:Y:S01]  /*5c50*/  FMNMX R22, R86, R7, !PT ;  /* 0x0000000756167209 */ /* 0x000fe20007800000 */
[--C-:B------:R-:W-:Y:S01]  /*5c60*/  FFMA R61, R68, UR52, -R168.reuse ;  /* 0x00000034443d7c23 */ /* 0x100fe200080008a8 */
[----:B------:R-:W-:Y:S01]  /*5c70*/  @!P4 FMUL R40, R40, 0.5 ;  /* 0x3f0000002828c820 */ /* 0x000fe20000400000 */
[----:B------:R-:W2:Y:S01]  /*5c80*/  MUFU.EX2 R49, R49 ;  /* 0x0000003100317308 */ /* 0x000ea20000000800 */
[----:B------:R-:W-:Y:S01]  /*5c90*/  FMNMX R7, R87, R22, !PT ;  /* 0x0000001657077209 */ /* 0x000fe20007800000 */
[----:B---3--:R-:W-:Y:S01]  /*5ca0*/  @!P2 FMUL R18, R18, R18 ;  /* 0x000000121212a220 */ /* 0x008fe20000400000 */
[----:B------:R-:W-:Y:S01]  /*5cb0*/  FSETP.GEU.AND P2, PT, R20, -126, PT ;  /* 0xc2fc00001400780b */ /* 0x000fe20003f4e000 */
[--C-:B------:R-:W-:Y:S01]  /*5cc0*/  FFMA R22, R69, UR52, -R168.reuse ;  /* 0x0000003445167c23 */ /* 0x100fe200080008a8 */
[----:B------:R-:W-:Y:S01]  /*5cd0*/  FFMA R69, R76, UR52, -R168 ;  /* 0x000000344c457c23 */ /* 0x000fe200080008a8 */
[----:B------:R-:W3:Y:S02]  /*5ce0*/  SHFL.BFLY PT, R52, R7, 0x1, 0x1f ;  /* 0x0c201f0007347f89 */ /* 0x000ee400000e0000 */
[----:B------:R-:W4:Y:S01]  /*5cf0*/  MUFU.EX2 R40, R40 ;  /* 0x0000002800287308 */ /* 0x000f220000000800 */
[----:B-1----:R-:W-:Y:S01]  /*5d00*/  @!P6 FMUL R45, R45, R45 ;  /* 0x0000002d2d2de220 */ /* 0x002fe20000400000 */
[----:B------:R-:W-:Y:S01]  /*5d10*/  FSETP.GEU.AND P6, PT, R57, -126, PT ;  /* 0xc2fc00003900780b */ /* 0x000fe20003fce000 */
[----:B------:R-:W-:-:S05]  /*5d20*/  @!P5 FMUL R53, R53, 0.5 ;  /* 0x3f0000003535d820 */ /* 0x000fca0000400000 */
[----:B------:R-:W-:Y:S01]  /*5d30*/  @!P2 FMUL R20, R20, 0.5 ;  /* 0x3f0000001414a820 */ /* 0x000fe20000400000 */
[----:B--2---:R-:W-:Y:S01]  /*5d40*/  @!P3 FMUL R49, R49, R49 ;  /* 0x000000313131b220 */ /* 0x004fe20000400000 */
[----:B------:R-:W-:Y:S01]  /*5d50*/  FSETP.GEU.AND P3, PT, R44, -126, PT ;  /* 0xc2fc00002c00780b */ /* 0x000fe20003f6e000 */
[----:B------:R-:W1:Y:S04]  /*5d60*/  MUFU.EX2 R53, R53 ;  /* 0x0000003500357308 */ /* 0x000e680000000800 */
[----:B------:R-:W-:Y:S01]  /*5d70*/  @!P6 FMUL R57, R57, 0.5 ;  /* 0x3f0000003939e820 */ /* 0x000fe20000400000 */
[----:B----4-:R-:W-:Y:S01]  /*5d80*/  @!P4 FMUL R40, R40, R40 ;  /* 0x000000282828c220 */ /* 0x010fe20000400000 */
[----:B------:R-:W-:Y:S02]  /*5d90*/  FSETP.GEU.AND P4, PT, R61, -126, PT ;  /* 0xc2fc00003d00780b */ /* 0x000fe40003f8e000 */
[----:B------:R-:W2:Y:S01]  /*5da0*/  MUFU.EX2 R20, R20 ;  /* 0x0000001400147308 */ /* 0x000ea20000000800 */
[----:B---3--:R-:W-:-:S03]  /*5db0*/  FMNMX R7, R7, R52, !PT ;  /* 0x0000003407077209 */ /* 0x008fc60007800000 */
[----:B------:R-:W-:Y:S01]  /*5dc0*/  @!P3 FMUL R44, R44, 0.5 ;  /* 0x3f0000002c2cb820 */ /* 0x000fe20000400000 */
[--C-:B------:R-:W-:Y:S01]  /*5dd0*/  FFMA R52, R77, UR52, -R168.reuse ;  /* 0x000000344d347c23 */ /* 0x100fe200080008a8 */
[----:B------:R-:W-:Y:S02]  /*5de0*/  FFMA R77, R84, UR52, -R168 ;  /* 0x00000034544d7c23 */ /* 0x000fe400080008a8 */
[----:B------:R-:W3:Y:S01]  /*5df0*/  MUFU.EX2 R57, R57 ;  /* 0x0000003900397308 */ /* 0x000ee20000000800 */
[----:B-1----:R-:W-:Y:S01]  /*5e00*/  @!P5 FMUL R53, R53, R53 ;  /* 0x000000353535d220 */ /* 0x002fe20000400000 */
[----:B------:R-:W1:Y:S01]  /*5e10*/  SHFL.BFLY PT, R56, R7, 0x2, 0x1f ;  /* 0x0c401f0007387f89 */ /* 0x000e6200000e0000 */
[----:B------:R-:W-:Y:S01]  /*5e20*/  FSETP.GEU.AND P5, PT, R22, -126, PT ;  /* 0xc2fc00001600780b */ /* 0x000fe20003fae000 */
[----:B------:R-:W-:-:S04]  /*5e30*/  @!P4 FMUL R61, R61, 0.5 ;  /* 0x3f0000003d3dc820 */ /* 0x000fc80000400000 */
[----:B------:R-:W4:Y:S01]  /*5e40*/  MUFU.EX2 R44, R44 ;  /* 0x0000002c002c7308 */ /* 0x000f220000000800 */
[----:B--2---:R-:W-:Y:S01]  /*5e50*/  @!P2 FMUL R20, R20, R20 ;  /* 0x000000141414a220 */ /* 0x004fe20000400000 */
[----:B------:R-:W-:-:S06]  /*5e60*/  FSETP.GEU.AND P2, PT, R65, -126, PT ;  /* 0xc2fc00004100780b */ /* 0x000fcc0003f4e000 */
[----:B------:R-:W2:Y:S01]  /*5e70*/  MUFU.EX2 R61, R61 ;  /* 0x0000003d003d7308 */ /* 0x000ea20000000800 */
[----:B---3--:R-:W-:Y:S01]  /*5e80*/  @!P6 FMUL R57, R57, R57 ;  /* 0x000000393939e220 */ /* 0x008fe20000400000 */
[----:B------:R-:W-:Y:S01]  /*5e90*/  FSETP.GEU.AND P6, PT, R48, -126, PT ;  /* 0xc2fc00003000780b */ /* 0x000fe20003fce000 */
[----:B------:R-:W-:-:S04]  /*5ea0*/  @!P5 FMUL R22, R22, 0.5 ;  /* 0x3f0000001616d820 */ /* 0x000fc80000400000 */
[----:B------:R-:W-:Y:S01]  /*5eb0*/  @!P2 FMUL R65, R65, 0.5 ;  /* 0x3f0000004141a820 */ /* 0x000fe20000400000 */
[----:B----4-:R-:W-:Y:S01]  /*5ec0*/  @!P3 FMUL R44, R44, R44 ;  /* 0x0000002c2c2cb220 */ /* 0x010fe20000400000 */
[----:B------:R-:W-:Y:S01]  /*5ed0*/  FSETP.GEU.AND P3, PT, R69, -126, PT ;  /* 0xc2fc00004500780b */ /* 0x000fe20003f6e000 */
[----:B------:R-:W3:Y:S01]  /*5ee0*/  MUFU.EX2 R22, R22 ;  /* 0x0000001600167308 */ /* 0x000ee20000000800 */
[----:B-1----:R-:W-:Y:S01]  /*5ef0*/  FMNMX R7, R7, R56, !PT ;  /* 0x0000003807077209 */ /* 0x002fe20007800000 */
[----:B------:R-:W-:-:S03]  /*5f00*/  FFMA R56, R81, UR52, -R168 ;  /* 0x0000003451387c23 */ /* 0x000fc600080008a8 */
[----:B------:R-:W-:Y:S01]  /*5f10*/  @!P6 FMUL R48, R48, 0.5 ;  /* 0x3f0000003030e820 */ /* 0x000fe20000400000 */
[----:B--2---:R-:W-:Y:S01]  /*5f20*/  @!P4 FMUL R61, R61, R61 ;  /* 0x0000003d3d3dc220 */ /* 0x004fe20000400000 */
[----:B------:R-:W-:Y:S01]  /*5f30*/  FSETP.GEU.AND P4, PT, R52, -126, PT ;  /* 0xc2fc00003400780b */ /* 0x000fe20003f8e000 */
[----:B------:R-:W1:Y:S04]  /*5f40*/  MUFU.EX2 R65, R65 ;  /* 0x0000004100417308 */ /* 0x000e680000000800 */
[----:B------:R-:W-:-:S04]  /*5f50*/  @!P3 FMUL R69, R69, 0.5 ;  /* 0x3f0000004545b820 */ /* 0x000fc80000400000 */
[----:B------:R-:W2:Y:S01]  /*5f60*/  MUFU.EX2 R48, R48 ;  /* 0x0000003000307308 */ /* 0x000ea20000000800 */
[----:B---3--:R-:W-:Y:S01]  /*5f70*/  @!P5 FMUL R22, R22, R22 ;  /* 0x000000161616d220 */ /* 0x008fe20000400000 */
[----:B------:R-:W-:Y:S02]  /*5f80*/  FSETP.GEU.AND P5, PT, R73, -126, PT ;  /* 0xc2fc00004900780b */ /* 0x000fe40003fae000 */
[----:B------:R-:W-:-:S04]  /*5f90*/  @!P4 FMUL R52, R52, 0.5 ;  /* 0x3f0000003434c820 */ /* 0x000fc80000400000 */
[----:B------:R-:W3:Y:S01]  /*5fa0*/  MUFU.EX2 R69, R69 ;  /* 0x0000004500457308 */ /* 0x000ee20000000800 */
[----:B-1----:R-:W-:Y:S01]  /*5fb0*/  @!P2 FMUL R65, R65, R65 ;  /* 0x000000414141a220 */ /* 0x002fe20000400000 */
[----:B------:R-:W-:-:S04]  /*5fc0*/  FSETP.NEU.AND P2, PT, R7, -INF , PT ;  /* 0xff8000000700780b */ /* 0x000fc80003f4d000 */
[----:B------:R-:W-:Y:S01]  /*5fd0*/  FSEL R72, R7, RZ, P2 ;  /* 0x000000ff07487208 */ /* 0x000fe20001000000 */
[----:B------:R-:W-:Y:S01]  /*5fe0*/  @!P5 FMUL R73, R73, 0.5 ;  /* 0x3f0000004949d820 */ /* 0x000fe20000400000 */
[----:B------:R-:W1:Y:S01]  /*5ff0*/  MUFU.EX2 R52, R52 ;  /* 0x0000003400347308 */ /* 0x000e620000000800 */
[----:B--2---:R-:W-:Y:S01]  /*6000*/  @!P6 FMUL R48, R48, R48 ;  /* 0x000000303030e220 */ /* 0x004fe20000400000 */
[----:B------:R-:W-:Y:S01]  /*6010*/  FSETP.GEU.AND P6, PT, R56, -126, PT ;  /* 0xc2fc00003800780b */ /* 0x000fe20003fce000 */
[C---:B------:R-:W-:Y:S01]  /*6020*/  FMUL R76, R72.reuse, UR52 ;  /* 0x00000034484c7c20 */ /* 0x040fe20008400000 */
[----:B------:R-:W-:Y:S01]  /*6030*/  FSETP.GEU.AND P2, PT, R77, -126, PT ;  /* 0xc2fc00004d00780b */ /* 0x000fe20003f4e000 */
[----:B------:R-:W-:Y:S01]  /*6040*/  FADD R168, -R72, R13 ;  /* 0x0000000d48a87221 */ /* 0x000fe20000000100 */
[----:B------:R-:W-:Y:S01]  /*6050*/  FADD R72, R32, R65 ;  /* 0x0000004120487221 */ /* 0x000fe20000000000 */
[--C-:B------:R-:W-:Y:S01]  /*6060*/  FFMA R25, R26, UR52, -R76.reuse ;  /* 0x000000341a197c23 */ /* 0x100fe2000800084c */
[----:B------:R-:W2:Y:S01]  /*6070*/  MUFU.EX2 R73, R73 ;  /* 0x0000004900497308 */ /* 0x000ea20000000800 */
[----:B---3--:R-:W-:Y:S01]  /*6080*/  @!P3 FMUL R69, R69, R69 ;  /* 0x000000454545b220 */ /* 0x008fe20000400000 */
[----:B------:R-:W-:Y:S01]  /*6090*/  FSETP.GEU.AND P3, PT, R60, -126, PT ;  /* 0xc2fc00003c00780b */ /* 0x000fe20003f6e000 */
[--C-:B------:R-:W-:Y:S01]  /*60a0*/  FFMA R26, R27, UR52, -R76.reuse ;  /* 0x000000341b1a7c23 */ /* 0x100fe2000800084c */
[--C-:B------:R-:W-:Y:S01]  /*60b0*/  FFMA R27, R30, UR52, -R76.reuse ;  /* 0x000000341e1b7c23 */ /* 0x100fe2000800084c */
[--C-:B------:R-:W-:Y:S01]  /*60c0*/  FFMA R29, R34, UR52, -R76.reuse ;  /* 0x00000034221d7c23 */ /* 0x100fe2000800084c */
[--C-:B------:R-:W-:Y:S01]  /*60d0*/  FFMA R31, R31, UR52, -R76.reuse ;  /* 0x000000341f1f7c23 */ /* 0x100fe2000800084c */
[----:B------:R-:W-:Y:S01]  /*60e0*/  @!P6 FMUL R56, R56, 0.5 ;  /* 0x3f0000003838e820 */ /* 0x000fe20000400000 */
[--C-:B------:R-:W-:Y:S01]  /*60f0*/  FFMA R39, R39, UR52, -R76.reuse ;  /* 0x0000003427277c23 */ /* 0x100fe2000800084c */
[----:B-1----:R-:W-:Y:S01]  /*6100*/  @!P4 FMUL R52, R52, R52 ;  /* 0x000000343434c220 */ /* 0x002fe20000400000 */
[----:B------:R-:W-:Y:S01]  /*6110*/  FSETP.GEU.AND P4, PT, R25, -126, PT ;  /* 0xc2fc00001900780b */ /* 0x000fe20003f8e000 */
[----:B------:R-:W-:Y:S01]  /*6120*/  @!P2 FMUL R77, R77, 0.5 ;  /* 0x3f0000004d4da820 */ /* 0x000fe20000400000 */
[--C-:B------:R-:W-:Y:S01]  /*6130*/  FFMA R35, R35, UR52, -R76.reuse ;  /* 0x0000003423237c23 */ /* 0x100fe2000800084c */
[----:B------:R-:W1:Y:S01]  /*6140*/  MUFU.EX2 R56, R56 ;  /* 0x0000003800387308 */ /* 0x000e620000000800 */
[--C-:B------:R-:W-:Y:S01]  /*6150*/  FFMA R33, R42, UR52, -R76.reuse ;  /* 0x000000342a217c23 */ /* 0x100fe2000800084c */
[----:B------:R-:W-:Y:S01]  /*6160*/  @!P3 FMUL R60, R60, 0.5 ;  /* 0x3f0000003c3cb820 */ /* 0x000fe20000400000 */
[--C-:B------:R-:W-:Y:S01]  /*6170*/  FFMA R43, R43, UR52, -R76.reuse ;  /* 0x000000342b2b7c23 */ /* 0x100fe2000800084c */
[----:B--2---:R-:W-:Y:S01]  /*6180*/  @!P5 FMUL R73, R73, R73 ;  /* 0x000000494949d220 */ /* 0x004fe20000400000 */
[----:B------:R-:W-:Y:S01]  /*6190*/  FSETP.GEU.AND P5, PT, R26, -126, PT ;  /* 0xc2fc00001a00780b */ /* 0x000fe20003fae000 */
[--C-:B------:R-:W-:Y:S01]  /*61a0*/  FFMA R47, R47, UR52, -R76.reuse ;  /* 0x000000342f2f7c23 */ /* 0x100fe2000800084c */
[--C-:B------:R-:W-:Y:S01]  /*61b0*/  FFMA R51, R51, UR52, -R76.reuse ;  /* 0x0000003433337c23 */ /* 0x100fe2000800084c */
[----:B------:R-:W2:Y:S01]  /*61c0*/  MUFU.EX2 R60, R60 ;  /* 0x0000003c003c7308 */ /* 0x000ea20000000800 */
[--C-:B------:R-:W-:Y:S01]  /*61d0*/  FFMA R55, R55, UR52, -R76.reuse ;  /* 0x0000003437377c23 */ /* 0x100fe2000800084c */
[----:B------:R-:W-:Y:S01]  /*61e0*/  @!P4 FMUL R25, R25, 0.5 ;  /* 0x3f0000001919c820 */ /* 0x000fe20000400000 */
[--C-:B------:R-:W-:Y:S01]  /*61f0*/  FFMA R64, R62, UR52, -R76.reuse ;  /* 0x000000343e407c23 */ /* 0x100fe2000800084c */
[--C-:B------:R-:W-:Y:S01]  /*6200*/  FFMA R66, R66, UR52, -R76.reuse ;  /* 0x0000003442427c23 */ /* 0x100fe2000800084c */
[--C-:B------:R-:W-:Y:S01]  /*6210*/  FFMA R68, R70, UR52, -R76.reuse ;  /* 0x0000003446447c23 */ /* 0x100fe2000800084c */
[--C-:B------:R-:W-:Y:S01]  /*6220*/  FFMA R70, R74, UR52, -R76.reuse ;  /* 0x000000344a467c23 */ /* 0x100fe2000800084c */
[--C-:B------:R-:W-:Y:S01]  /*6230*/  FFMA R78, R78, UR52, -R76.reuse ;  /* 0x000000344e4e7c23 */ /* 0x100fe2000800084c */
[----:B------:R-:W3:Y:S01]  /*6240*/  MUFU.EX2 R77, R77 ;  /* 0x0000004d004d7308 */ /* 0x000ee20000000800 */
[----:B-1----:R-:W-:Y:S01]  /*6250*/  @!P6 FMUL R56, R56, R56 ;  /* 0x000000383838e220 */ /* 0x002fe20000400000 */
[----:B------:R-:W-:Y:S01]  /*6260*/  FSETP.GEU.AND P6, PT, R27, -126, PT ;  /* 0xc2fc00001b00780b */ /* 0x000fe20003fce000 */
[----:B------:R-:W-:Y:S01]  /*6270*/  @!P5 FMUL R26, R26, 0.5 ;  /* 0x3f0000001a1ad820 */ /* 0x000fe20000400000 */
[--C-:B------:R-:W-:Y:S01]  /*6280*/  FFMA R83, R83, UR52, -R76.reuse ;  /* 0x0000003453537c23 */ /* 0x100fe2000800084c */
[--C-:B------:R-:W-:Y:S01]  /*6290*/  FFMA R87, R87, UR52, -R76.reuse ;  /* 0x0000003457577c23 */ /* 0x100fe2000800084c */
[--C-:B------:R-:W-:Y:S01]  /*62a0*/  FFMA R85, R79, UR52, -R76.reuse ;  /* 0x000000344f557c23 */ /* 0x100fe2000800084c */
[----:B------:R-:W-:Y:S01]  /*62b0*/  FFMA R86, R86, UR52, -R76 ;  /* 0x0000003456567c23 */ /* 0x000fe2000800084c */
[----:B------:R-:W1:Y:S01]  /*62c0*/  MUFU.EX2 R25, R25 ;  /* 0x0000001900197308 */ /* 0x000e620000000800 */
[----:B--2---:R-:W-:Y:S01]  /*62d0*/  @!P3 FMUL R60, R60, R60 ;  /* 0x0000003c3c3cb220 */ /* 0x004fe20000400000 */
[----:B------:R-:W-:Y:S01]  /*62e0*/  FSETP.GEU.AND P3, PT, R29, -126, PT ;  /* 0xc2fc00001d00780b */ /* 0x000fe20003f6e000 */
[----:B------:R-:W-:Y:S01]  /*62f0*/  FADD R74, R23, R48 ;  /* 0x00000030174a7221 */ /* 0x000fe20000000000 */
[----:B------:R-:W-:Y:S01]  /*6300*/  FADD R13, R28, R57 ;  /* 0x000000391c0d7221 */ /* 0x000fe20000000000 */
[----:B------:R-:W-:Y:S01]  /*6310*/  FMUL R168, R168, UR52 ;  /* 0x00000034a8a87c20 */ /* 0x000fe20008400000 */
[----:B------:R-:W-:Y:S01]  /*6320*/  F2FP.BF16.F32.PACK_AB R28, R19, R28 ;  /* 0x0000001c131c723e */ /* 0x000fe200000010ff */
[----:B------:R-:W-:Y:S01]  /*6330*/  @!P6 FMUL R27, R27, 0.5 ;  /* 0x3f0000001b1be820 */ /* 0x000fe20000400000 */
[----:B------:R2:W4:Y:S01]  /*6340*/  MUFU.EX2 R30, R26 ;  /* 0x0000001a001e7308 */ /* 0x0005220000000800 */
[----:B---3--:R-:W-:Y:S01]  /*6350*/  @!P2 FMUL R77, R77, R77 ;  /* 0x0000004d4d4da220 */ /* 0x008fe20000400000 */
[----:B------:R-:W-:-:S02]  /*6360*/  FSETP.GEU.AND P2, PT, R31, -126, PT ;  /* 0xc2fc00001f00780b */ /* 0x000fc40003f4e000 */
[----:B------:R-:W-:Y:S02]  /*6370*/  F2FP.BF16.F32.PACK_AB R32, R23, R32 ;  /* 0x000000201720723e */ /* 0x000fe400000010ff */
[----:B------:R-:W-:Y:S01]  /*6380*/  F2FP.BF16.F32.PACK_AB R48, R48, R65 ;  /* 0x000000413030723e */ /* 0x000fe200000010ff */
[----:B------:R-:W-:Y:S01]  /*6390*/  @!P3 FMUL R29, R29, 0.5 ;  /* 0x3f0000001d1db820 */ /* 0x000fe20000400000 */
[----:B------:R-:W3:Y:S01]  /*63a0*/  MUFU.EX2 R27, R27 ;  /* 0x0000001b001b7308 */ /* 0x000ee20000000800 */
[----:B-1----:R-:W-:Y:S01]  /*63b0*/  @!P4 FMUL R25, R25, R25 ;  /* 0x000000191919c220 */ /* 0x002fe20000400000 */
[----:B--2---:R-:W-:Y:S01]  /*63c0*/  FFMA R26, R38, UR52, -R76 ;  /* 0x00000034261a7c23 */ /* 0x004fe2000800084c */
[----:B------:R-:W-:-:S04]  /*63d0*/  FSETP.GEU.AND P4, PT, R35, -126, PT ;  /* 0xc2fc00002300780b */ /* 0x000fc80003f8e000 */
[----:B------:R-:W-:Y:S01]  /*63e0*/  @!P2 FMUL R31, R31, 0.5 ;  /* 0x3f0000001f1fa820 */ /* 0x000fe20000400000 */
[----:B------:R-:W1:Y:S01]  /*63f0*/  MUFU.EX2 R29, R29 ;  /* 0x0000001d001d7308 */ /* 0x000e620000000800 */
[----:B----4-:R-:W-:Y:S01]  /*6400*/  @!P5 FMUL R30, R30, R30 ;  /* 0x0000001e1e1ed220 */ /* 0x010fe20000400000 */
[----:B------:R-:W-:-:S06]  /*6410*/  FSETP.GEU.AND P5, PT, R26, -126, PT ;  /* 0xc2fc00001a00780b */ /* 0x000fcc0003fae000 */
[----:B------:R-:W-:Y:S01]  /*6420*/  @!P4 FMUL R35, R35, 0.5 ;  /* 0x3f0000002323c820 */ /* 0x000fe20000400000 */
[----:B---3--:R-:W-:Y:S01]  /*6430*/  @!P6 FMUL R27, R27, R27 ;  /* 0x0000001b1b1be220 */ /* 0x008fe20000400000 */
[----:B------:R-:W-:Y:S01]  /*6440*/  FSETP.GEU.AND P6, PT, R39, -126, PT ;  /* 0xc2fc00002700780b */ /* 0x000fe20003fce000 */
[----:B------:R-:W2:Y:S04]  /*6450*/  MUFU.EX2 R34, R31 ;  /* 0x0000001f00227308 */ /* 0x000ea80000000800 */
[----:B------:R-:W-:Y:S01]  /*6460*/  @!P5 FMUL R26, R26, 0.5 ;  /* 0x3f0000001a1ad820 */ /* 0x000fe20000400000 */
[----:B-1----:R-:W-:Y:S01]  /*6470*/  @!P3 FMUL R29, R29, R29 ;  /* 0x0000001d1d1db220 */ /* 0x002fe20000400000 */
[----:B------:R-:W-:Y:S02]  /*6480*/  FSETP.GEU.AND P3, PT, R43, -126, PT ;  /* 0xc2fc00002b00780b */ /* 0x000fe40003f6e000 */
[----:B------:R1:W3:Y:S04]  /*6490*/  MUFU.EX2 R38, R35 ;  /* 0x0000002300267308 */ /* 0x0002e80000000800 */
[----:B------:R-:W-:-:S04]  /*64a0*/  @!P6 FMUL R39, R39, 0.5 ;  /* 0x3f0000002727e820 */ /* 0x000fc80000400000 */
[----:B------:R4:W5:Y:S01]  /*64b0*/  MUFU.EX2 R42, R39 ;  /* 0x00000027002a7308 */ /* 0x0009620000000800 */
[----:B-1----:R-:W-:Y:S01]  /*64c0*/  FFMA R35, R46, UR52, -R76 ;  /* 0x000000342e237c23 */ /* 0x002fe2000800084c */
[----:B--2---:R-:W-:Y:S01]  /*64d0*/  @!P2 FMUL R34, R34, R34 ;  /* 0x000000222222a220 */ /* 0x004fe20000400000 */
[----:B------:R-:W-:Y:S01]  /*64e0*/  FSETP.GEU.AND P2, PT, R33, -126, PT ;  /* 0xc2fc00002100780b */ /* 0x000fe20003f4e000 */
[----:B------:R-:W-:-:S04]  /*64f0*/  @!P3 FMUL R43, R43, 0.5 ;  /* 0x3f0000002b2bb820 */ /* 0x000fc80000400000 */
[----:B------:R1:W2:Y:S01]  /*6500*/  MUFU.EX2 R31, R26 ;  /* 0x0000001a001f7308 */ /* 0x0002a20000000800 */
[----:B----4-:R-:W-:Y:S01]  /*6510*/  FFMA R39, R50, UR52, -R76 ;  /* 0x0000003432277c23 */ /* 0x010fe2000800084c */
[----:B---3--:R-:W-:Y:S01]  /*6520*/  @!P4 FMUL R38, R38, R38 ;  /* 0x000000262626c220 */ /* 0x008fe20000400000 */
[----:B------:R-:W-:-:S05]  /*6530*/  FSETP.GEU.AND P4, PT, R35, -126, PT ;  /* 0xc2fc00002300780b */ /* 0x000fca0003f8e000 */
[----:B------:R3:W4:Y:S01]  /*6540*/  MUFU.EX2 R46, R43 ;  /* 0x0000002b002e7308 */ /* 0x0007220000000800 */
[----:B-----5:R-:W-:Y:S01]  /*6550*/  @!P6 FMUL R42, R42, R42 ;  /* 0x0000002a2a2ae220 */ /* 0x020fe20000400000 */
[----:B------:R-:W-:Y:S01]  /*6560*/  FSETP.GEU.AND P6, PT, R39, -126, PT ;  /* 0xc2fc00002700780b */ /* 0x000fe20003fce000 */
[----:B------:R-:W-:Y:S01]  /*6570*/  @!P2 FMUL R33, R33, 0.5 ;  /* 0x3f0000002121a820 */ /* 0x000fe20000400000 */
[----:B-1----:R-:W-:-:S04]  /*6580*/  FFMA R26, R58, UR52, -R76 ;  /* 0x000000343a1a7c23 */ /* 0x002fc8000800084c */
[----:B------:R-:W-:Y:S01]  /*6590*/  @!P4 FMUL R35, R35, 0.5 ;  /* 0x3f0000002323c820 */ /* 0x000fe20000400000 */
[----:B--2---:R-:W-:Y:S01]  /*65a0*/  @!P5 FMUL R31, R31, R31 ;  /* 0x0000001f1f1fd220 */ /* 0x004fe20000400000 */
[----:B------:R-:W-:Y:S01]  /*65b0*/  FSETP.GEU.AND P5, PT, R47, -126, PT ;  /* 0xc2fc00002f00780b */ /* 0x000fe20003fae000 */
[----:B---3--:R-:W-:Y:S01]  /*65c0*/  FFMA R43, R54, UR52, -R76 ;  /* 0x00000034362b7c23 */ /* 0x008fe2000800084c */
[----:B------:R-:W1:Y:S03]  /*65d0*/  MUFU.EX2 R33, R33 ;  /* 0x0000002100217308 */ /* 0x000e660000000800 */
[----:B------:R-:W-:Y:S01]  /*65e0*/  @!P6 FMUL R39, R39, 0.5 ;  /* 0x3f0000002727e820 */ /* 0x000fe20000400000 */
[----:B----4-:R-:W-:Y:S01]  /*65f0*/  @!P3 FMUL R46, R46, R46 ;  /* 0x0000002e2e2eb220 */ /* 0x010fe20000400000 */
[----:B------:R-:W-:-:S03]  /*6600*/  FSETP.GEU.AND P3, PT, R43, -126, PT ;  /* 0xc2fc00002b00780b */ /* 0x000fc60003f6e000 */
[----:B------:R-:W2:Y:S03]  /*6610*/  MUFU.EX2 R35, R35 ;  /* 0x0000002300237308 */ /* 0x000ea60000000800 */
[----:B------:R-:W-:-:S05]  /*6620*/  @!P5 FMUL R47, R47, 0.5 ;  /* 0x3f0000002f2fd820 */ /* 0x000fca0000400000 */
[----:B------:R-:W3:Y:S01]  /*6630*/  MUFU.EX2 R39, R39 ;  /* 0x0000002700277308 */ /* 0x000ee20000000800 */
[----:B-1----:R-:W-:Y:S01]  /*6640*/  @!P2 FMUL R33, R33, R33 ;  /* 0x000000212121a220 */ /* 0x002fe20000400000 */
[----:B------:R-:W-:Y:S01]  /*6650*/  FSETP.GEU.AND P2, PT, R51, -126, PT ;  /* 0xc2fc00003300780b */ /* 0x000fe20003f4e000 */
[----:B------:R-:W-:-:S05]  /*6660*/  @!P3 FMUL R43, R43, 0.5 ;  /* 0x3f0000002b2bb820 */ /* 0x000fca0000400000 */
[----:B------:R1:W4:Y:S01]  /*6670*/  MUFU.EX2 R50, R47 ;  /* 0x0000002f00327308 */ /* 0x0003220000000800 */
[----:B--2---:R-:W-:Y:S01]  /*6680*/  @!P4 FMUL R35, R35, R35 ;  /* 0x000000232323c220 */ /* 0x004fe20000400000 */
[----:B------:R-:W-:-:S05]  /*6690*/  FSETP.GEU.AND P4, PT, R55, -126, PT ;  /* 0xc2fc00003700780b */ /* 0x000fca0003f8e000 */
[----:B------:R-:W-:Y:S01]  /*66a0*/  @!P2 FMUL R51, R51, 0.5 ;  /* 0x3f0000003333a820 */ /* 0x000fe20000400000 */
[----:B------:R-:W2:Y:S01]  /*66b0*/  MUFU.EX2 R43, R43 ;  /* 0x0000002b002b7308 */ /* 0x000ea20000000800 */
[--C-:B-1----:R-:W-:Y:S01]  /*66c0*/  FFMA R47, R59, UR52, -R76.reuse ;  /* 0x000000343b2f7c23 */ /* 0x102fe2000800084c */
[----:B---3--:R-:W-:Y:S01]  /*66d0*/  @!P6 FMUL R39, R39, R39 ;  /* 0x000000272727e220 */ /* 0x008fe20000400000 */
[--C-:B------:R-:W-:Y:S01]  /*66e0*/  FFMA R59, R71, UR52, -R76.reuse ;  /* 0x00000034473b7c23 */ /* 0x100fe2000800084c */
[----:B------:R-:W-:Y:S02]  /*66f0*/  FFMA R71, R82, UR52, -R76 ;  /* 0x0000003452477c23 */ /* 0x000fe4000800084c */
[----:B------:R-:W-:Y:S01]  /*6700*/  FSETP.GEU.AND P6, PT, R47, -126, PT ;  /* 0xc2fc00002f00780b */ /* 0x000fe20003fce000 */
[----:B------:R-:W-:Y:S01]  /*6710*/  @!P4 FMUL R55, R55, 0.5 ;  /* 0x3f0000003737c820 */ /* 0x000fe20000400000 */
[----:B------:R1:W3:Y:S01]  /*6720*/  MUFU.EX2 R54, R51 ;  /* 0x0000003300367308 */ /* 0x0002e20000000800 */
[----:B----4-:R-:W-:Y:S01]  /*6730*/  @!P5 FMUL R50, R50, R50 ;  /* 0x000000323232d220 */ /* 0x010fe20000400000 */
[----:B------:R-:W-:-:S06]  /*6740*/  FSETP.GEU.AND P5, PT, R26, -126, PT ;  /* 0xc2fc00001a00780b */ /* 0x000fcc0003fae000 */
[----:B------:R4:W5:Y:S01]  /*6750*/  MUFU.EX2 R58, R55 ;  /* 0x00000037003a7308 */ /* 0x0009620000000800 */
[--C-:B-1----:R-:W-:Y:S01]  /*6760*/  FFMA R51, R63, UR52, -R76.reuse ;  /* 0x000000343f337c23 */ /* 0x102fe2000800084c */
[----:B--2---:R-:W-:Y:S01]  /*6770*/  @!P3 FMUL R43, R43, R43 ;  /* 0x0000002b2b2bb220 */ /* 0x004fe20000400000 */
[----:B------:R-:W-:Y:S01]  /*6780*/  @!P6 FMUL R47, R47, 0.5 ;  /* 0x3f0000002f2fe820 */ /* 0x000fe20000400000 */
[--C-:B------:R-:W-:Y:S02]  /*6790*/  FFMA R63, R75, UR52, -R76.reuse ;  /* 0x000000344b3f7c23 */ /* 0x100fe4000800084c */
[----:B------:R-:W-:Y:S01]  /*67a0*/  FSETP.GEU.AND P3, PT, R51, -126, PT ;  /* 0xc2fc00003300780b */ /* 0x000fe20003f6e000 */
[----:B------:R-:W-:Y:S02]  /*67b0*/  @!P5 FMUL R26, R26, 0.5 ;  /* 0x3f0000001a1ad820 */ /* 0x000fe40000400000 */
[----:B------:R-:W1:Y:S01]  /*67c0*/  MUFU.EX2 R47, R47 ;  /* 0x0000002f002f7308 */ /* 0x000e620000000800 */
[----:B----4-:R-:W-:Y:S01]  /*67d0*/  FFMA R55, R67, UR52, -R76 ;  /* 0x0000003443377c23 */ /* 0x010fe2000800084c */
[----:B---3--:R-:W-:Y:S01]  /*67e0*/  @!P2 FMUL R54, R54, R54 ;  /* 0x000000363636a220 */ /* 0x008fe20000400000 */
[----:B------:R-:W-:Y:S01]  /*67f0*/  FSETP.GEU.AND P2, PT, R64, -126, PT ;  /* 0xc2fc00004000780b */ /* 0x000fe20003f4e000 */
[----:B------:R-:W-:Y:S01]  /*6800*/  FADD R76, R36, R73 ;  /* 0x00000049244c7221 */ /* 0x000fe20000000000 */
[----:B------:R-:W-:Y:S01]  /*6810*/  FADD R67, R19, R44 ;  /* 0x0000002c13437221 */ /* 0x000fe20000000000 */
[----:B------:R-:W-:-:S02]  /*6820*/  F2FP.BF16.F32.PACK_AB R36, R41, R36 ;  /* 0x000000242924723e */ /* 0x000fc400000010ff */
[----:B------:R2:W3:Y:S01]  /*6830*/  MUFU.EX2 R62, R26 ;  /* 0x0000001a003e7308 */ /* 0x0004e20000000800 */
[----:B-----5:R-:W-:Y:S01]  /*6840*/  @!P4 FMUL R58, R58, R58 ;  /* 0x0000003a3a3ac220 */ /* 0x020fe20000400000 */
[----:B------:R-:W-:Y:S01]  /*6850*/  @!P3 FMUL R51, R51, 0.5 ;  /* 0x3f0000003333b820 */ /* 0x000fe20000400000 */
[----:B------:R-:W-:Y:S01]  /*6860*/  FSETP.GEU.AND P4, PT, R66, -126, PT ;  /* 0xc2fc00004200780b */ /* 0x000fe20003f8e000 */
[----:B------:R-:W-:Y:S01]  /*6870*/  FADD R82, R13, R76 ;  /* 0x0000004c0d527221 */ /* 0x000fe20000000000 */
[----:B------:R-:W-:Y:S01]  /*6880*/  FADD R13, R12, R53 ;  /* 0x000000350c0d7221 */ /* 0x000fe20000000000 */
[----:B------:R-:W-:Y:S01]  /*6890*/  FADD R76, R18, R77 ;  /* 0x0000004d124c7221 */ /* 0x000fe20000000000 */
[----:B------:R-:W-:Y:S01]  /*68a0*/  F2FP.BF16.F32.PACK_AB R44, R44, R57 ;  /* 0x000000392c2c723e */ /* 0x000fe200000010ff */
[----:B------:R-:W4:Y:S01]  /*68b0*/  MUFU.EX2 R51, R51 ;  /* 0x0000003300337308 */ /* 0x000f220000000800 */
[----:B-1----:R-:W-:Y:S01]  /*68c0*/  @!P6 FMUL R47, R47, R47 ;  /* 0x0000002f2f2fe220 */ /* 0x002fe20000400000 */
[----:B------:R-:W-:Y:S01]  /*68d0*/  FSETP.GEU.AND P6, PT, R68, -126, PT ;  /* 0xc2fc00004400780b */ /* 0x000fe20003fce000 */
[----:B------:R-:W-:Y:S01]  /*68e0*/  @!P2 FMUL R64, R64, 0.5 ;  /* 0x3f0000004040a820 */ /* 0x000fe20000400000 */
[----:B--2---:R-:W-:Y:S01]  /*68f0*/  FADD R26, -R10, R11 ;  /* 0x0000000b0a1a7221 */ /* 0x004fe20000000100 */
[----:B------:R-:W-:Y:S01]  /*6900*/  FADD R11, R24, R49 ;  /* 0x00000031180b7221 */ /* 0x000fe20000000000 */
[----:B------:R-:W-:-:S02]  /*6910*/  F2FP.BF16.F32.PACK_AB R24, R15, R24 ;  /* 0x000000180f18723e */ /* 0x000fc400000010ff */
[----:B------:R-:W-:Y:S01]  /*6920*/  @!P4 FMUL R66, R66, 0.5 ;  /* 0x3f0000004242c820 */ /* 0x000fe20000400000 */
[----:B---3--:R-:W-:Y:S01]  /*6930*/  @!P5 FMUL R62, R62, R62 ;  /* 0x0000003e3e3ed220 */ /* 0x008fe20000400000 */
[----:B------:R-:W-:Y:S01]  /*6940*/  FSETP.GEU.AND P5, PT, R55, -126, PT ;  /* 0xc2fc00003700780b */ /* 0x000fe20003fae000 */
[----:B------:R-:W1:Y:S01]  /*6950*/  MUFU.EX2 R64, R64 ;  /* 0x0000004000407308 */ /* 0x000e620000000800 */
[----:B------:R-:W-:Y:S01]  /*6960*/  FADD R75, R11, R72 ;  /* 0x000000480b4b7221 */ /* 0x000fe20000000000 */
[----:B------:R-:W-:Y:S01]  /*6970*/  FADD R11, R15, R40 ;  /* 0x000000280f0b7221 */ /* 0x000fe20000000000 */
[----:B------:R-:W-:Y:S01]  /*6980*/  FMUL R26, R26, UR52 ;  /* 0x000000341a1a7c20 */ /* 0x000fe20008400000 */
[----:B------:R-:W-:Y:S01]  /*6990*/  @!P6 FMUL R68, R68, 0.5 ;  /* 0x3f0000004444e820 */ /* 0x000fe20000400000 */
[----:B------:R-:W-:Y:S01]  /*69a0*/  FADD R75, R75, R82 ;  /* 0x000000524b4b7221 */ /* 0x000fe20000000000 */
[----:B----4-:R-:W-:Y:S01]  /*69b0*/  @!P3 FMUL R51, R51, R51 ;  /* 0x000000333333b220 */ /* 0x010fe20000400000 */
[----:B------:R-:W-:Y:S01]  /*69c0*/  FSETP.GEU.AND P3, PT, R70, -126, PT ;  /* 0xc2fc00004600780b */ /* 0x000fe20003f6e000 */
[----:B------:R-:W2:Y:S01]  /*69d0*/  MUFU.EX2 R66, R66 ;  /* 0x0000004200427308 */ /* 0x000ea20000000800 */
[----:B------:R-:W-:Y:S01]  /*69e0*/  FADD R79, R11, R74 ;  /* 0x0000004a0b4f7221 */ /* 0x000fe20000000000 */
[----:B------:R-:W-:Y:S01]  /*69f0*/  FADD R74, R16, R69 ;  /* 0x00000045104a7221 */ /* 0x000fe20000000000 */
[----:B------:R-:W-:Y:S01]  /*6a00*/  F2FP.BF16.F32.PACK_AB R40, R40, R49 ;  /* 0x000000312828723e */ /* 0x000fe200000010ff */
[----:B------:R-:W-:-:S04]  /*6a10*/  @!P5 FMUL R55, R55, 0.5 ;  /* 0x3f0000003737d820 */ /* 0x000fc80000400000 */
[----:B------:R-:W3:Y:S01]  /*6a20*/  MUFU.EX2 R68, R68 ;  /* 0x0000004400447308 */ /* 0x000ee20000000800 */
[----:B-1----:R-:W-:Y:S01]  /*6a30*/  @!P2 FMUL R64, R64, R64 ;  /* 0x000000404040a220 */ /* 0x002fe20000400000 */
[----:B------:R-:W-:Y:S02]  /*6a40*/  FSETP.GEU.AND P2, PT, R59, -126, PT ;  /* 0xc2fc00003b00780b */ /* 0x000fe40003f4e000 */
[----:B------:R-:W-:-:S04]  /*6a50*/  @!P3 FMUL R70, R70, 0.5 ;  /* 0x3f0000004646b820 */ /* 0x000fc80000400000 */
[----:B------:R-:W1:Y:S01]  /*6a60*/  MUFU.EX2 R55, R55 ;  /* 0x0000003700377308 */ /* 0x000e620000000800 */
[----:B--2---:R-:W-:Y:S01]  /*6a70*/  @!P4 FMUL R66, R66, R66 ;  /* 0x000000424242c220 */ /* 0x004fe20000400000 */
[----:B------:R-:W-:-:S05]  /*6a80*/  FSETP.GEU.AND P4, PT, R63, -126, PT ;  /* 0xc2fc00003f00780b */ /* 0x000fca0003f8e000 */
[----:B------:R-:W-:Y:S01]  /*6a90*/  @!P2 FMUL R59, R59, 0.5 ;  /* 0x3f0000003b3ba820 */ /* 0x000fe20000400000 */
[----:B------:R-:W2:Y:S01]  /*6aa0*/  MUFU.EX2 R70, R70 ;  /* 0x0000004600467308 */ /* 0x000ea20000000800 */
[----:B---3--:R-:W-:Y:S01]  /*6ab0*/  @!P6 FMUL R68, R68, R68 ;  /* 0x000000444444e220 */ /* 0x008fe20000400000 */
[----:B------:R-:W-:-:S05]  /*6ac0*/  FSETP.GEU.AND P6, PT, R71, -126, PT ;  /* 0xc2fc00004700780b */ /* 0x000fca0003fce000 */
[----:B------:R-:W-:Y:S01]  /*6ad0*/  @!P4 FMUL R63, R63, 0.5 ;  /* 0x3f0000003f3fc820 */ /* 0x000fe20000400000 */
[----:B------:R-:W3:Y:S01]  /*6ae0*/  MUFU.EX2 R59, R59 ;  /* 0x0000003b003b7308 */ /* 0x000ee20000000800 */
[----:B-1----:R-:W-:Y:S01]  /*6af0*/  @!P5 FMUL R55, R55, R55 ;  /* 0x000000373737d220 */ /* 0x002fe20000400000 */
[----:B------:R-:W-:-:S05]  /*6b00*/  FSETP.GEU.AND P5, PT, R78, -126, PT ;  /* 0xc2fc00004e00780b */ /* 0x000fca0003fae000 */
[----:B------:R-:W-:Y:S01]  /*6b10*/  @!P6 FMUL R71, R71, 0.5 ;  /* 0x3f0000004747e820 */ /* 0x000fe20000400000 */
[----:B------:R-:W1:Y:S01]  /*6b20*/  MUFU.EX2 R63, R63 ;  /* 0x0000003f003f7308 */ /* 0x000e620000000800 */
[----:B--2---:R-:W-:Y:S01]  /*6b30*/  @!P3 FMUL R70, R70, R70 ;  /* 0x000000464646b220 */ /* 0x004fe20000400000 */
[----:B------:R-:W-:-:S03]  /*6b40*/  FSETP.GEU.AND P3, PT, R83, -126, PT ;  /* 0xc2fc00005300780b */ /* 0x000fc60003f6e000 */
[----:B------:R-:W-:Y:S01]  /*6b50*/  FADD R170, R33, R70 ;  /* 0x0000004621aa7221 */ /* 0x000fe20000000000 */
[----:B------:R-:W-:Y:S01]  /*6b60*/  F2FP.BF16.F32.PACK_AB R33, R46, R33 ;  /* 0x000000212e21723e */ /* 0x000fe200000010ff */
[----:B------:R-:W-:Y:S01]  /*6b70*/  @!P5 FMUL R78, R78, 0.5 ;  /* 0x3f0000004e4ed820 */ /* 0x000fe20000400000 */
[----:B------:R2:W4:Y:S01]  /*6b80*/  MUFU.EX2 R72, R71 ;  /* 0x0000004700487308 */ /* 0x0005220000000800 */
[----:B---3--:R-:W-:Y:S01]  /*6b90*/  @!P2 FMUL R59, R59, R59 ;  /* 0x0000003b3b3ba220 */ /* 0x008fe20000400000 */
[----:B------:R-:W-:-:S05]  /*6ba0*/  FSETP.GEU.AND P2, PT, R168, -126, PT ;  /* 0xc2fc0000a800780b */ /* 0x000fca0003f4e000 */
[----:B------:R-:W-:Y:S01]  /*6bb0*/  @!P3 FMUL R83, R83, 0.5 ;  /* 0x3f0000005353b820 */ /* 0x000fe20000400000 */
[----:B------:R3:W5:Y:S01]  /*6bc0*/  MUFU.EX2 R10, R78 ;  /* 0x0000004e000a7308 */ /* 0x0007620000000800 */
[----:B-1----:R-:W-:Y:S01]  /*6bd0*/  @!P4 FMUL R63, R63, R63 ;  /* 0x0000003f3f3fc220 */ /* 0x002fe20000400000 */
[----:B------:R-:W-:Y:S01]  /*6be0*/  FSETP.GEU.AND P4, PT, R85, -126, PT ;  /* 0xc2fc00005500780b */ /* 0x000fe20003f8e000 */
[----:B--2---:R-:W-:-:S03]  /*6bf0*/  FADD R71, R21, R22 ;  /* 0x0000001615477221 */ /* 0x004fc60000000000 */
[----:B------:R-:W-:Y:S01]  /*6c00*/  F2FP.BF16.F32.PACK_AB R49, R63, R70 ;  /* 0x000000463f31723e */ /* 0x000fe200000010ff */
[----:B------:R-:W-:Y:S01]  /*6c10*/  @!P2 FMUL R168, R168, 0.5 ;  /* 0x3f000000a8a8a820 */ /* 0x000fe20000400000 */
[----:B------:R-:W1:Y:S01]  /*6c20*/  MUFU.EX2 R11, R83 ;  /* 0x00000053000b7308 */ /* 0x000e620000000800 */
[----:B----4-:R-:W-:Y:S01]  /*6c30*/  @!P6 FMUL R72, R72, R72 ;  /* 0x000000484848e220 */ /* 0x010fe20000400000 */
[----:B------:R-:W-:Y:S01]  /*6c40*/  FSETP.GEU.AND P6, PT, R87, -126, PT ;  /* 0xc2fc00005700780b */ /* 0x000fe20003fce000 */
[----:B---3--:R-:W-:Y:S01]  /*6c50*/  FADD R78, R41, R56 ;  /* 0x00000038294e7221 */ /* 0x008fe20000000000 */
[----:B------:R-:W-:Y:S01]  /*6c60*/  F2FP.BF16.F32.PACK_AB R41, R47, R62 ;  /* 0x0000003e2f29723e */ /* 0x000fe200000010ff */
[----:B------:R-:W-:Y:S01]  /*6c70*/  FADD R172, R39, R72 ;  /* 0x0000004827ac7221 */ /* 0x000fe20000000000 */
[----:B------:R-:W-:Y:S01]  /*6c80*/  F2FP.BF16.F32.PACK_AB R56, R56, R73 ;  /* 0x000000493838723e */ /* 0x000fe200000010ff */
[----:B------:R-:W-:Y:S01]  /*6c90*/  FADD R84, R67, R78 ;  /* 0x0000004e43547221 */ /* 0x000fe20000000000 */
[----:B------:R-:W-:Y:S01]  /*6ca0*/  FADD R67, R14, R61 ;  /* 0x0000003d0e437221 */ /* 0x000fe20000000000 */
[----:B-----5:R-:W-:Y:S01]  /*6cb0*/  @!P5 FMUL R10, R10, R10 ;  /* 0x0000000a0a0ad220 */ /* 0x020fe20000400000 */
[----:B------:R-:W-:Y:S01]  /*6cc0*/  FSETP.GEU.AND P5, PT, R86, -126, PT ;  /* 0xc2fc00005600780b */ /* 0x000fe20003fae000 */
[----:B------:R-:W-:Y:S01]  /*6cd0*/  FADD R78, R13, R74 ;  /* 0x0000004a0d4e7221 */ /* 0x000fe20000000000 */
[----:B------:R-:W-:Y:S01]  /*6ce0*/  FADD R81, R67, R76 ;  /* 0x0000004c43517221 */ /* 0x000fe20000000000 */
[----:B------:R-:W-:Y:S01]  /*6cf0*/  FADD R74, R37, R52 ;  /* 0x00000034254a7221 */ /* 0x000fe20000000000 */
[----:B------:R-:W-:Y:S01]  /*6d00*/  FADD R67, R17, R20 ;  /* 0x0000001411437221 */ /* 0x000fe20000000000 */
[----:B------:R-:W-:Y:S01]  /*6d10*/  @!P6 FMUL R87, R87, 0.5 ;  /* 0x3f0000005757e820 */ /* 0x000fe20000400000 */
[----:B------:R-:W-:Y:S01]  /*6d20*/  @!P4 FMUL R85, R85, 0.5 ;  /* 0x3f0000005555c820 */ /* 0x000fe20000400000 */
[----:B-1----:R-:W-:Y:S01]  /*6d30*/  @!P3 FMUL R11, R11, R11 ;  /* 0x0000000b0b0bb220 */ /* 0x002fe20000400000 */
[----:B------:R-:W-:Y:S01]  /*6d40*/  FADD R80, R67, R74 ;  /* 0x0000004a43507221 */ /* 0x000fe20000000000 */
[----:B------:R-:W-:Y:S01]  /*6d50*/  FSETP.GEU.AND P3, PT, R26, -126, PT ;  /* 0xc2fc00001a00780b */ /* 0x000fe20003f6e000 */
[----:B------:R1:W2:Y:S01]  /*6d60*/  MUFU.EX2 R13, R85 ;  /* 0x00000055000d7308 */ /* 0x0002a20000000800 */
[----:B------:R-:W-:Y:S01]  /*6d70*/  FADD R76, R45, R60 ;  /* 0x0000003c2d4c7221 */ /* 0x000fe20000000000 */
[----:B------:R-:W-:Y:S01]  /*6d80*/  FADD R67, R25, R62 ;  /* 0x0000003e19437221 */ /* 0x000fe20000000000 */
[----:B------:R-:W-:Y:S01]  /*6d90*/  @!P5 FMUL R86, R86, 0.5 ;  /* 0x3f0000005656d820 */ /* 0x000fe20000400000 */
[----:B------:R-:W-:Y:S01]  /*6da0*/  FADD R83, R29, R66 ;  /* 0x000000421d537221 */ /* 0x000fe20000000000 */
[----:B------:R-:W-:Y:S01]  /*6db0*/  FADD R71, R71, R76 ;  /* 0x0000004c47477221 */ /* 0x000fe20000000000 */
[----:B------:R-:W-:Y:S01]  /*6dc0*/  FADD R76, R30, R47 ;  /* 0x0000002f1e4c7221 */ /* 0x000fe20000000000 */
[----:B------:R-:W-:Y:S01]  /*6dd0*/  FADD R171, R67, R170 ;  /* 0x000000aa43ab7221 */ /* 0x000fe20000000000 */
[----:B------:R3:W4:Y:S01]  /*6de0*/  MUFU.EX2 R74, R86 ;  /* 0x00000056004a7308 */ /* 0x0007220000000800 */
[----:B-1----:R-:W-:Y:S01]  /*6df0*/  FADD R85, R46, R63 ;  /* 0x0000003f2e557221 */ /* 0x002fe20000000000 */
[----:B------:R-:W-:Y:S01]  /*6e00*/  FADD R174, R83, R172 ;  /* 0x000000ac53ae7221 */ /* 0x000fe20000000000 */
[----:B------:R-:W-:Y:S01]  /*6e10*/  FADD R67, R27, R64 ;  /* 0x000000401b437221 */ /* 0x000fe20000000000 */
[----:B------:R-:W-:Y:S01]  /*6e20*/  @!P3 FMUL R26, R26, 0.5 ;  /* 0x3f0000001a1ab820 */ /* 0x000fe20000400000 */
[----:B------:R-:W-:Y:S01]  /*6e30*/  FADD R172, R76, R85 ;  /* 0x000000554cac7221 */ /* 0x000fe20000000000 */
[----:B------:R-:W-:Y:S01]  /*6e40*/  FADD R76, R38, R55 ;  /* 0x00000037264c7221 */ /* 0x000fe20000000000 */
[----:B------:R-:W-:Y:S01]  /*6e50*/  FADD R83, R54, R11 ;  /* 0x0000000b36537221 */ /* 0x000fe20000000000 */
[----:B------:R-:W1:Y:S01]  /*6e60*/  MUFU.EX2 R87, R87 ;  /* 0x0000005700577308 */ /* 0x000e620000000800 */
[----:B---3--:R-:W-:Y:S01]  /*6e70*/  FADD R86, R35, R10 ;  /* 0x0000000a23567221 */ /* 0x008fe20000000000 */
[----:B--2---:R-:W-:Y:S01]  /*6e80*/  @!P4 FMUL R13, R13, R13 ;  /* 0x0000000d0d0dc220 */ /* 0x004fe20000400000 */
[----:B------:R-:W-:Y:S01]  /*6e90*/  FADD R175, R76, R83 ;  /* 0x000000534caf7221 */ /* 0x000fe20000000000 */
[----:B------:R-:W-:Y:S01]  /*6ea0*/  FADD R83, R31, R68 ;  /* 0x000000441f537221 */ /* 0x000fe20000000000 */
[----:B------:R-:W-:Y:S01]  /*6eb0*/  FADD R173, R67, R86 ;  /* 0x0000005643ad7221 */ /* 0x000fe20000000000 */
[----:B------:R-:W-:Y:S01]  /*6ec0*/  FADD R76, R34, R51 ;  /* 0x00000033224c7221 */ /* 0x000fe20000000000 */
[----:B------:R-:W-:Y:S01]  /*6ed0*/  FADD R169, R50, R13 ;  /* 0x0000000d32a97221 */ /* 0x000fe20000000000 */
[----:B------:R-:W2:Y:S01]  /*6ee0*/  MUFU.EX2 R67, R26 ;  /* 0x0000001a00437308 */ /* 0x000ea20000000800 */
[----:B----4-:R-:W-:Y:S01]  /*6ef0*/  @!P5 FMUL R74, R74, R74 ;  /* 0x0000004a4a4ad220 */ /* 0x010fe20000400000 */
[----:B------:R-:W-:Y:S01]  /*6f00*/  FADD R85, R42, R59 ;  /* 0x0000003b2a557221 */ /* 0x000fe20000000000 */
[----:B------:R-:W-:Y:S01]  /*6f10*/  FADD R76, R76, R169 ;  /* 0x000000a94c4c7221 */ /* 0x000fe20000000000 */
[----:B------:R-:W-:Y:S01]  /*6f20*/  FADD R79, R79, R84 ;  /* 0x000000544f4f7221 */ /* 0x000fe20000000000 */
[----:B------:R-:W-:Y:S01]  /*6f30*/  FADD R86, R43, R74 ;  /* 0x0000004a2b567221 */ /* 0x000fe20000000000 */
[----:B------:R-:W-:Y:S01]  /*6f40*/  FADD R78, R78, R81 ;  /* 0x000000514e4e7221 */ /* 0x000fe20000000000 */
[----:B------:R-:W-:Y:S01]  /*6f50*/  FADD R80, R80, R71 ;  /* 0x0000004750507221 */ /* 0x000fe20000000000 */
[----:B------:R-:W3:Y:S01]  /*6f60*/  MUFU.EX2 R168, R168 ;  /* 0x000000a800a87308 */ /* 0x000ee20000000800 */
[----:B-1----:R-:W-:Y:S01]  /*6f70*/  @!P6 FMUL R87, R87, R87 ;  /* 0x000000575757e220 */ /* 0x002fe20000400000 */
[----:B------:R-:W-:Y:S01]  /*6f80*/  FADD R86, R83, R86 ;  /* 0x0000005653567221 */ /* 0x000fe20000000000 */
        /* <DEDUP_REMOVED lines=8> */
[----:B------:R-:W-:Y:S01]  /*7010*/  SHF.L.U32 R71, R9, 0x1f, RZ ;  /* 0x0000001f09477819 */ /* 0x000fe200000006ff */
[----:B------:R-:W-:Y:S01]  /*7020*/  FADD R80, R75, R80 ;  /* 0x000000504b507221 */ /* 0x000fe20000000000 */
[----:B------:R-:W-:Y:S01]  /*7030*/  FADD R85, R76, R85 ;  /* 0x000000554c557221 */ /* 0x000fe20000000000 */
[----:B------:R-:W-:Y:S01]  /*7040*/  F2FP.BF16.F32.PACK_AB R27, R34, R27 ;  /* 0x0000001b221b723e */ /* 0x000fe200000010ff */
[----:B--2---:R-:W-:Y:S01]  /*7050*/  @!P3 FMUL R67, R67, R67 ;  /* 0x000000434343b220 */ /* 0x004fe20000400000 */
[----:B------:R-:W-:Y:S01]  /*7060*/  F2FP.BF16.F32.PACK_AB R34, R37, R16 ;  /* 0x000000102522723e */ /* 0x000fe200000010ff */
[----:B------:R-:W-:Y:S01]  /*7070*/  FADD R85, R172, R85 ;  /* 0x00000055ac557221 */ /* 0x000fe20000000000 */
[----:B---3--:R-:W-:Y:S01]  /*7080*/  @!P2 FMUL R168, R168, R168 ;  /* 0x000000a8a8a8a220 */ /* 0x008fe20000400000 */
[----:B------:R1:W2:Y:S01]  /*7090*/  SYNCS.PHASECHK.TRANS64.TRYWAIT P2, [UR10+0x3c000], R71 ;  /* 0x03c00047ff0075a7 */ /* 0x0002a2000804014a */
[----:B------:R-:W-:Y:S01]  /*70a0*/  F2FP.BF16.F32.PACK_AB R37, R54, R39 ;  /* 0x000000273625723e */ /* 0x000fe200000010ff */
[----:B------:R-:W-:Y:S01]  /*70b0*/  FADD R85, R86, R85 ;  /* 0x0000005556557221 */ /* 0x000fe20000000000 */
[----:B------:R-:W-:Y:S01]  /*70c0*/  F2FP.BF16.F32.PACK_AB R29, R38, R29 ;  /* 0x0000001d261d723e */ /* 0x000fe200000010ff */
[----:B------:R-:W-:Y:S01]  /*70d0*/  FFMA R4, R67, R4, R80 ;  /* 0x0000000443047223 */ /* 0x000fe20000000050 */
[----:B------:R-:W-:Y:S01]  /*70e0*/  F2FP.BF16.F32.PACK_AB R39, R58, R43 ;  /* 0x0000002b3a27723e */ /* 0x000fe200000010ff */
[----:B------:R-:W-:Y:S01]  /*70f0*/  FFMA R5, R168, R5, R85 ;  /* 0x00000005a8057223 */ /* 0x000fe20000000055 */
[----:B------:R-:W-:Y:S01]  /*7100*/  F2FP.BF16.F32.PACK_AB R25, R30, R25 ;  /* 0x000000191e19723e */ /* 0x000fe200000010ff */
[----:B------:R-:W-:Y:S01]  /*7110*/  FMUL R152, R152, R67 ;  /* 0x0000004398987220 */ /* 0x000fe20000400000 */
[----:B------:R-:W-:Y:S01]  /*7120*/  F2FP.BF16.F32.PACK_AB R31, R42, R31 ;  /* 0x0000001f2a1f723e */ /* 0x000fe200000010ff */
[----:B------:R-:W-:Y:S01]  /*7130*/  FMUL R153, R153, R67 ;  /* 0x0000004399997220 */ /* 0x000fe20000400000 */
[----:B------:R-:W-:Y:S01]  /*7140*/  F2FP.BF16.F32.PACK_AB R35, R50, R35 ;  /* 0x000000233223723e */ /* 0x000fe200000010ff */
[-C--:B------:R-:W-:Y:S01]  /*7150*/  FMUL R156, R156, R67.reuse ;  /* 0x000000439c9c7220 */ /* 0x080fe20000400000 */
[----:B------:R-:W-:Y:S01]  /*7160*/  F2FP.BF16.F32.PACK_AB R38, R45, R18 ;  /* 0x000000122d26723e */ /* 0x000fe200000010ff */
[-C--:B------:R-:W-:Y:S01]  /*7170*/  FMUL R157, R157, R67.reuse ;  /* 0x000000439d9d7220 */ /* 0x080fe20000400000 */
[----:B------:R-:W-:Y:S01]  /*7180*/  F2FP.BF16.F32.PACK_AB R43, R51, R64 ;  /* 0x00000040332b723e */ /* 0x000fe200000010ff */
[-C--:B------:R-:W-:Y:S01]  /*7190*/  FMUL R160, R160, R67.reuse ;  /* 0x00000043a0a07220 */ /* 0x080fe20000400000 */
        /* <DEDUP_REMOVED lines=34> */
[----:B------:R-:W-:Y:S01]  /*73c0*/  FMUL R101, R101, R67 ;  /* 0x0000004365657220 */ /* 0x000fe20000400000 */
        /* <DEDUP_REMOVED lines=49> */
[----:B------:R-:W-:Y:S01]  /*76e0*/  F2FP.BF16.F32.PACK_AB R58, R60, R77 ;  /* 0x0000004d3c3a723e */ /* 0x000fe200000010ff */
[----:B-12---:R-:W-:Y:S06]  /*76f0*/  @!P0 BRA `(.L_x_27) ;  /* 0x0000000000048947 */ /* 0x006fec0003800000 */
[----:B------:R-:W-:Y:S01]  /*7700*/  BPT.TRAP 0x1 ;  /* 0x000000040000795c */ /* 0x000fe20000300000 */
.L_x_27:
[----:B------:R-:W-:Y:S05]  /*7710*/  @P2 BRA `(.L_x_28) ;  /* 0x0000000000082947 */ /* 0x000fea0003800000 */
[----:B------:R-:W1:Y:S02]  /*7720*/  SYNCS.PHASECHK.TRANS64.TRYWAIT P2, [UR10+0x3c000], R71 ;  /* 0x03c00047ff0075a7 */ /* 0x000e64000804014a */
[----:B-1----:R-:W-:Y:S05]  /*7730*/  @!P2 BRA `(.L_x_29) ;  /* 0x0000008c0068a947 */ /* 0x002fea0003800000 */
.L_x_28:
[----:B------:R-:W-:Y:S01]  /*7740*/  UIMAD UR10, UR5, 0xa00, UR6 ;  /* 0x00000a00050a78a4 */ /* 0x000fe2000f8e0206 */
[----:B------:R-:W-:Y:S01]  /*7750*/  WARPGROUP.ARRIVE ;  /* 0x00000000000079c5 */ /* 0x000fe20000000000 */
[----:B------:R-:W-:Y:S01]  /*7760*/  UMOV UR11, 0x80000020 ;  /* 0x80000020000b7882 */ /* 0x000fe20000000000 */
[----:B------:R-:W-:Y:S01]  /*7770*/  UMOV UR15, 0x80000020 ;  /* 0x80000020000f7882 */ /* 0x000fe20000000000 */
[----:B------:R-:W-:Y:S01]  /*7780*/  UIADD3 UR14, UR10, 0x200, URZ ;  /* 0x000002000a0e7890 */ /* 0x000fe2000fffe03f */
[----:B------:R-:W-:Y:S01]  /*7790*/  F2FP.BF16.F32.PACK_AB R59, R87, R74 ;  /* 0x0000004a573b723e */ /* 0x000fe200000010ff */
[----:B------:R-:W-:Y:S01]  /*77a0*/  UIADD3 UR18, UR10, 0x400, URZ ;  /* 0x000004000a127890 */ /* 0x000fe2000fffe03f */
[----:B------:R-:W-:Y:S02]  /*77b0*/  UMOV UR19, 0x80000020 ;  /* 0x8000002000137882 */ /* 0x000fe40000000000 */
[----:B------:R-:W-:Y:S01]  /*77c0*/  HGMMA.64x32x16.F32.BF16 R152, R24, gdesc[UR8].tnspB, R152, gsb0 ;  /* 0x4060000818987df0 */ /* 0x000fe20008001898 */
[----:B------:R-:W-:Y:S01]  /*77d0*/  UIADD3 UR22, UR10, 0x600, URZ ;  /* 0x000006000a167890 */ /* 0x000fe2000fffe03f */
[----:B------:R-:W-:Y:S01]  /*77e0*/  UMOV UR23, 0x80000020 ;  /* 0x8000002000177882 */ /* 0x000fe20000000000 */
[----:B------:R-:W-:Y:S01]  /*77f0*/  UIADD3 UR26, UR10, 0x800, URZ ;  /* 0x000008000a1a7890 */ /* 0x000fe2000fffe03f */
[----:B------:R-:W-:Y:S01]  /*7800*/  UMOV UR27, 0x80000020 ;  /* 0x80000020001b7882 */ /* 0x000fe20000000000 */
[----:B------:R-:W-:Y:S01]  /*7810*/  UMOV UR11, 0x80000020 ;  /* 0x80000020000b7882 */ /* 0x000fe20000000000 */
[----:B------:R-:W-:-:S02]  /*7820*/  WARPGROUP.DEPBAR.LE gsb0, 0x0 ;  /* 0x00008000000079c5 */ /* 0x000fc40000010000 */
        /* <DEDUP_REMOVED lines=169> */
[----:B------:R-:W-:Y:S01]  /*82c0*/  UIADD3 UR10, UR10, 0x9c0, URZ ;  /* 0x000009c00a0a7890 */ /* 0x000fe2000fffe03f */
        /* <DEDUP_REMOVED lines=18> */
.L_x_30:
[----:B------:R-:W-:-:S04]  /*83f0*/  ULEA UR10, UR39, UR36, 0x3 ;  /* 0x00000024270a7291 */ /* 0x000fc8000f8e183f */
[----:B------:R-:W-:-:S04]  /*8400*/  UIADD3 UR10, UR10, 0x3c028, URZ ;  /* 0x0003c0280a0a7890 */ /* 0x000fc8000fffe03f */
[----:B------:R-:W-:-:S09]  /*8410*/  UPRMT UR10, URZ, 0x654, UR10 ;  /* 0x000006543f0a7896 */ /* 0x000fd2000800000a */
[----:B------:R-:W-:Y:S01]  /*8420*/  SYNCS.ARRIVE.TRANS64.RED.A1T0 RZ, [UR10], RZ ;  /* 0x000000ffffff79a7 */ /* 0x000fe2000810040a */
[----:B------:R-:W-:Y:S05]  /*8430*/  @P1 BRA `(.L_x_31) ;  /* 0x0000000000041947 */ /* 0x000fea0003800000 */
[----:B------:R-:W-:Y:S01]  /*8440*/  BPT.TRAP 0x1 ;  /* 0x000000040000795c */ /* 0x000fe20000300000 */
.L_x_31:
[----:B------:R-:W-:-:S04]  /*8450*/  UIADD3 UR39, UR39, 0x1, URZ ;  /* 0x0000000127277890 */ /* 0x000fc8000fffe03f */
[----:B------:R-:W-:-:S04]  /*8460*/  UISETP.NE.AND UP0, UPT, UR39, 0x5, UPT ;  /* 0x000000052700788c */ /* 0x000fc8000bf05270 */
[----:B------:R-:W-:Y:S01]  /*8470*/  USEL UR39, UR39, URZ, UP0 ;  /* 0x0000003f27277287 */ /* 0x000fe20008000000 */
[----:B------:R-:W-:Y:S11]  /*8480*/  @!P0 BRA `(.L_x_32) ;  /* 0x0000000000048947 */ /* 0x000ff60003800000 */
[----:B------:R-:W-:Y:S01]  /*8490*/  BPT.TRAP 0x1 ;  /* 0x000000040000795c */ /* 0x000fe20000300000 */
.L_x_32:
[----:B------:R-:W-:-:S04]  /*84a0*/  ULEA UR10, UR39, UR36, 0x3 ;  /* 0x00000024270a7291 */ /* 0x000fc8000f8e183f */
[----:B------:R-:W-:-:S04]  /*84b0*/  UIADD3 UR10, UR10, 0x3c028, URZ ;  /* 0x0003c0280a0a7890 */ /* 0x000fc8000fffe03f */
[----:B------:R-:W-:-:S09]  /*84c0*/  UPRMT UR10, URZ, 0x654, UR10 ;  /* 0x000006543f0a7896 */ /* 0x000fd2000800000a */
[----:B------:R-:W-:Y:S01]  /*84d0*/  SYNCS.ARRIVE.TRANS64.RED.A1T0 RZ, [UR10], RZ ;  /* 0x000000ffffff79a7 */ /* 0x000fe2000810040a */
[----:B------:R-:W-:Y:S05]  /*84e0*/  @P1 BRA `(.L_x_33) ;  /* 0x0000000000041947 */ /* 0x000fea0003800000 */
[----:B------:R-:W-:Y:S01]  /*84f0*/  BPT.TRAP 0x1 ;  /* 0x000000040000795c */ /* 0x000fe20000300000 */
.L_x_33:
[----:B------:R-:W-:Y:S01]  /*8500*/  UIADD3 UR5, UR5, 0x1, URZ ;  /* 0x0000000105057890 */ /* 0x000fe2000fffe03f */
[C---:B------:R-:W-:Y:S01]  /*8510*/  ISETP.GT.AND P2, PT, R8.reuse, 0x2, PT ;  /* 0x000000020800780c */ /* 0x040fe20003f44270 */
[----:B------:R-:W-:Y:S01]  /*8520*/  UIADD3 UR39, UR39, 0x1, URZ ;  /* 0x0000000127277890 */ /* 0x000fe2000fffe03f */
[----:B------:R-:W-:Y:S01]  /*8530*/  IADD3 R8, R8, -0x1, RZ ;  /* 0xffffffff08087810 */ /* 0x000fe20007ffe0ff */
[----:B------:R-:W-:Y:S01]  /*8540*/  UISETP.NE.AND UP2, UPT, UR5, 0x5, UPT ;  /* 0x000000050500788c */ /* 0x000fe2000bf45270 */
[----:B------:R-:W-:Y:S01]  /*8550*/  IADD3 R3, R3, 0x80, RZ ;  /* 0x0000008003037810 */ /* 0x000fe20007ffe0ff */
[----:B------:R-:W-:Y:S01]  /*8560*/  UISETP.NE.AND UP0, UPT, UR39, 0x5, UPT ;  /* 0x000000052700788c */ /* 0x000fe2000bf05270 */
[----:B------:R-:W-:Y:S01]  /*8570*/  MOV R11, R6 ;  /* 0x00000006000b7202 */ /* 0x000fe20000000f00 */
[----:B------:R-:W-:Y:S01]  /*8580*/  USEL UR10, URZ, 0x1, UP2 ;  /* 0x000000013f0a7887 */ /* 0x000fe20009000000 */
[----:B------:R-:W-:Y:S01]  /*8590*/  MOV R13, R7 ;  /* 0x00000007000d7202 */ /* 0x000fe20000000f00 */
[----:B------:R-:W-:-:S02]  /*85a0*/  USEL UR39, UR39, URZ, UP0 ;  /* 0x0000003f27277287 */ /* 0x000fc40008000000 */
[----:B------:R-:W-:Y:S02]  /*85b0*/  USEL UR5, UR5, URZ, UP2 ;  /* 0x0000003f05057287 */ /* 0x000fe40009000000 */
[----:B------:R-:W-:Y:S01]  /*85c0*/  LOP3.LUT R9, R9, UR10, RZ, 0x3c, !PT ;  /* 0x0000000a09097c12 */ /* 0x000fe2000f8e3cff */
[----:B------:R-:W-:Y:S09]  /*85d0*/  @P2 BRA `(.L_x_34) ;  /* 0xffffffc800142947 */ /* 0x000ff2000383ffff */
.L_x_23:
[----:B------:R-:W-:-:S13]  /*85e0*/  ISETP.GE.AND P2, PT, R8, 0x1, PT ;  /* 0x000000010800780c */ /* 0x000fda0003f46270 */
[----:B------:R-:W-:Y:S05]  /*85f0*/  @!P2 BRA `(.L_x_35) ;  /* 0x000000400070a947 */ /* 0x000fea0003800000 */
[----:B-1----:R-:W-:Y:S01]  /*8600*/  MOV R10, R6 ;  /* 0x00000006000a7202 */ /* 0x002fe20000000f00 */
[----:B------:R-:W-:Y:S01]  /*8610*/  ULDC UR52, c[0x0][0x604] ;  /* 0x0001810000347ab9 */ /* 0x000fe20000000800 */
[----:B------:R-:W-:-:S07]  /*8620*/  MOV R11, R7 ;  /* 0x00000007000b7202 */ /* 0x000fce0000000f00 */
.L_x_46:
[----:B------:R-:W-:Y:S05]  /*8630*/  @!P0 BRA `(.L_x_36) ;  /* 0x0000000000048947 */ /* 0x000fea0003800000 */
[----:B------:R-:W-:Y:S01]  /*8640*/  BPT.TRAP 0x1 ;  /* 0x000000040000795c */ /* 0x000fe20000300000 */
.L_x_36:
[----:B------:R-:W-:Y:S01]  /*8650*/  ULEA UR10, UR5, UR36, 0x3 ;  /* 0x00000024050a7291 */ /* 0x000fe2000f8e183f */
[----:B------:R-:W-:-:S08]  /*8660*/  SHF.L.U32 R6, R9, 0x1f, RZ ;  /* 0x0000001f09067819 */ /* 0x000fd000000006ff */
[----:B------:R-:W1:Y:S02]  /*8670*/  SYNCS.PHASECHK.TRANS64.TRYWAIT P2, [UR10+0x3c000], R6 ;  /* 0x03c00006ff0075a7 */ /* 0x000e64000804014a */
[----:B-1----:R-:W-:Y:S05]  /*8680*/  @!P2 BRA `(.L_x_37) ;  /* 0x0000007c00aca947 */ /* 0x002fea0003800000 */
.L_x_112:
        /* <DEDUP_REMOVED lines=57> */
.L_x_38:
[C---:B------:R-:W-:Y:S01]  /*8a20*/  IADD3 R15, R3.reuse, 0x1, RZ ;  /* 0x00000001030f7810 */ /* 0x040fe20007ffe0ff */
[C---:B------:R-:W-:Y:S01]  /*8a30*/  VIADD R13, R3.reuse, 0x8 ;  /* 0x00000008030d7836 */ /* 0x040fe20000000000 */
[C---:B------:R-:W-:Y:S01]  /*8a40*/  ISETP.GE.AND P2, PT, R0.reuse, R3, PT ;  /* 0x000000030000720c */ /* 0x040fe20003f46270 */
[C---:B------:R-:W-:Y:S01]  /*8a50*/  VIADD R197, R3.reuse, 0x50 ;  /* 0x0000005003c57836 */ /* 0x040fe20000000000 */
[----:B------:R-:W-:Y:S01]  /*8a60*/  ISETP.GE.AND P3, PT, R0, R15, PT ;  /* 0x0000000f0000720c */ /* 0x000fe20003f66270 */
[----:B------:R-:W-:Y:S01]  /*8a70*/  ULEA UR10, UR5, UR36, 0x3 ;  /* 0x00000024050a7291 */ /* 0x000fe2000f8e183f */
[----:B-1----:R-:W-:Y:S02]  /*8a80*/  FSEL R7, R24, -INF , P2 ;  /* 0xff80000018077808 */ /* 0x002fe40001000000 */
[----:B------:R-:W-:Y:S02]  /*8a90*/  IADD3 R17, R3, 0x9, RZ ;  /* 0x0000000903117810 */ /* 0x000fe40007ffe0ff */
[----:B------:R-:W-:-:S02]  /*8aa0*/  ISETP.GE.AND P2, PT, R0, R13, PT ;  /* 0x0000000d0000720c */ /* 0x000fc40003f46270 */
[----:B------:R-:W-:Y:S02]  /*8ab0*/  FSEL R25, R25, -INF , P3 ;  /* 0xff80000019197808 */ /* 0x000fe40001800000 */
[----:B------:R-:W-:Y:S02]  /*8ac0*/  FMNMX R6, R7, R10, !PT ;  /* 0x0000000a07067209 */ /* 0x000fe40007800000 */
[----:B------:R-:W-:Y:S02]  /*8ad0*/  IADD3 R19, R3, 0x10, RZ ;  /* 0x0000001003137810 */ /* 0x000fe40007ffe0ff */
[----:B------:R-:W-:Y:S02]  /*8ae0*/  ISETP.GE.AND P3, PT, R0, R17, PT ;  /* 0x000000110000720c */ /* 0x000fe40003f66270 */
[----:B------:R-:W-:Y:S02]  /*8af0*/  FSEL R28, R28, -INF , P2 ;  /* 0xff8000001c1c7808 */ /* 0x000fe40001000000 */
[----:B------:R-:W-:-:S02]  /*8b00*/  FMNMX R23, R25, R6, !PT ;  /* 0x0000000619177209 */ /* 0x000fc40007800000 */
[----:B------:R-:W-:Y:S02]  /*8b10*/  IADD3 R21, R3, 0x11, RZ ;  /* 0x0000001103157810 */ /* 0x000fe40007ffe0ff */
[----:B------:R-:W-:Y:S02]  /*8b20*/  ISETP.GE.AND P2, PT, R0, R19, PT ;  /* 0x000000130000720c */ /* 0x000fe40003f46270 */
[----:B------:R-:W-:Y:S02]  /*8b30*/  FSEL R29, R29, -INF , P3 ;  /* 0xff8000001d1d7808 */ /* 0x000fe40001800000 */
[----:B------:R-:W-:Y:S02]  /*8b40*/  FMNMX R6, R28, R23, !PT ;  /* 0x000000171c067209 */ /* 0x000fe40007800000 */
        /* <DEDUP_REMOVED lines=56> */
[----:B------:R-:W-:Y:S02]  /*8ed0*/  ISETP.GE.AND P3, PT, R0, R195, PT ;  /* 0x000000c30000720c */ /* 0x000fe40003f66270 */
[----:B------:R-:W-:Y:S02]  /*8ee0*/  FSEL R60, R60, -INF , P2 ;  /* 0xff8000003c3c7808 */ /* 0x000fe40001000000 */
[----:B------:R-:W-:Y:S02]  /*8ef0*/  FMNMX R185, R57, R6, !PT ;  /* 0x0000000639b97209 */ /* 0x000fe40007800000 */
[----:B------:R-:W-:Y:S02]  /*8f00*/  IADD3 R199, R3, 0x51, RZ ;  /* 0x0000005103c77810 */ /* 0x000fe40007ffe0ff */
[----:B------:R-:W-:Y:S02]  /*8f10*/  ISETP.GE.AND P2, PT, R0, R197, PT ;  /* 0x000000c50000720c */ /* 0x000fe40003f46270 */
[----:B------:R-:W-:-:S02]  /*8f20*/  FSEL R61, R61, -INF , P3 ;  /* 0xff8000003d3d7808 */ /* 0x000fc40001800000 */
[----:B------:R-:W-:Y:S02]  /*8f30*/  FMNMX R6, R60, R185, !PT ;  /* 0x000000b93c067209 */ /* 0x000fe40007800000 */
[----:B------:R-:W-:Y:S02]  /*8f40*/  IADD3 R201, R3, 0x58, RZ ;  /* 0x0000005803c97810 */ /* 0x000fe40007ffe0ff */
[----:B------:R-:W-:Y:S02]  /*8f50*/  ISETP.GE.AND P3, PT, R0, R199, PT ;  /* 0x000000c70000720c */ /* 0x000fe40003f66270 */
[----:B------:R-:W-:Y:S02]  /*8f60*/  FSEL R64, R64, -INF , P2 ;  /* 0xff80000040407808 */ /* 0x000fe40001000000 */
[----:B------:R-:W-:Y:S02]  /*8f70*/  FMNMX R185, R61, R6, !PT ;  /* 0x000000063db97209 */ /* 0x000fe40007800000 */
[----:B------:R-:W-:-:S02]  /*8f80*/  IADD3 R203, R3, 0x59, RZ ;  /* 0x0000005903cb7810 */ /* 0x000fc40007ffe0ff */
        /* <DEDUP_REMOVED lines=35> */
[----:B------:R-:W-:-:S02]  /*91c0*/  ISETP.GE.AND P3, PT, R0, R185, PT ;  /* 0x000000b90000720c */ /* 0x000fc40003f66270 */
[----:B------:R-:W-:Y:S02]  /*91d0*/  FSEL R84, R84, -INF , P2 ;  /* 0xff80000054547808 */ /* 0x000fe40001000000 */
[----:B------:R-:W-:Y:S02]  /*91e0*/  FMNMX R219, R81, R6, !PT ;  /* 0x0000000651db7209 */ /* 0x000fe40007800000 */
[----:B------:R-:W-:Y:S02]  /*91f0*/  FSEL R85, R85, -INF , P3 ;  /* 0xff80000055557808 */ /* 0x000fe40001800000 */
[----:B------:R-:W-:Y:S02]  /*9200*/  FMNMX R6, R84, R219, !PT ;  /* 0x000000db54067209 */ /* 0x000fe40007800000 */
[----:B------:R-:W-:Y:S02]  /*9210*/  ISETP.GE.AND P4, PT, R2, R13, PT ;  /* 0x0000000d0200720c */ /* 0x000fe40003f86270 */
[----:B------:R-:W-:-:S02]  /*9220*/  FMNMX R6, R85, R6, !PT ;  /* 0x0000000655067209 */ /* 0x000fc40007800000 */
[C---:B------:R-:W-:Y:S02]  /*9230*/  ISETP.GE.AND P5, PT, R2.reuse, R19, PT ;  /* 0x000000130200720c */ /* 0x040fe40003fa6270 */
[----:B------:R-:W-:Y:S01]  /*9240*/  ISETP.GE.AND P6, PT, R2, R21, PT ;  /* 0x000000150200720c */ /* 0x000fe20003fc6270 */
[----:B------:R-:W1:Y:S01]  /*9250*/  SHFL.BFLY PT, R219, R6, 0x1, 0x1f ;  /* 0x0c201f0006db7f89 */ /* 0x000e6200000e0000 */
[----:B------:R-:W-:Y:S02]  /*9260*/  FSEL R34, R34, -INF , P5 ;  /* 0xff80000022227808 */ /* 0x000fe40002800000 */
[----:B------:R-:W-:Y:S02]  /*9270*/  ISETP.GE.AND P5, PT, R2, R173, PT ;  /* 0x000000ad0200720c */ /* 0x000fe40003fa6270 */
[----:B------:R-:W-:Y:S02]  /*9280*/  FSEL R35, R35, -INF , P6 ;  /* 0xff80000023237808 */ /* 0x000fe40003000000 */
[----:B------:R-:W-:-:S02]  /*9290*/  FSEL R43, R43, -INF , P5 ;  /* 0xff8000002b2b7808 */ /* 0x000fc40002800000 */
[C---:B------:R-:W-:Y:S02]  /*92a0*/  ISETP.GE.AND P5, PT, R2.reuse, R183, PT ;  /* 0x000000b70200720c */ /* 0x040fe40003fa6270 */
[----:B------:R-:W-:Y:S02]  /*92b0*/  ISETP.GE.AND P6, PT, R2, R175, PT ;  /* 0x000000af0200720c */ /* 0x000fe40003fc6270 */
[----:B------:R-:W-:Y:S02]  /*92c0*/  FSEL R54, R54, -INF , P5 ;  /* 0xff80000036367808 */ /* 0x000fe40002800000 */
[----:B------:R-:W-:Y:S02]  /*92d0*/  ISETP.GE.AND P5, PT, R2, R195, PT ;  /* 0x000000c30200720c */ /* 0x000fe40003fa6270 */
[----:B------:R-:W-:Y:S02]  /*92e0*/  FSEL R46, R46, -INF , P6 ;  /* 0xff8000002e2e7808 */ /* 0x000fe40003000000 */
[----:B------:R-:W-:-:S02]  /*92f0*/  ISETP.GE.AND P6, PT, R2, R187, PT ;  /* 0x000000bb0200720c */ /* 0x000fc40003fc6270 */
[----:B------:R-:W-:Y:S02]  /*9300*/  FSEL R63, R63, -INF , P5 ;  /* 0xff8000003f3f7808 */ /* 0x000fe40002800000 */
[----:B------:R-:W-:Y:S02]  /*9310*/  FSEL R55, R55, -INF , P6 ;  /* 0xff80000037377808 */ /* 0x000fe40003000000 */
[----:B-1----:R-:W-:Y:S02]  /*9320*/  FMNMX R6, R6, R219, !PT ;  /* 0x000000db06067209 */ /* 0x002fe40007800000 */
[C---:B------:R-:W-:Y:S02]  /*9330*/  ISETP.GE.AND P6, PT, R2.reuse, R197, PT ;  /* 0x000000c50200720c */ /* 0x040fe40003fc6270 */
[----:B------:R-:W-:Y:S01]  /*9340*/  ISETP.GE.AND P3, PT, R2, R15, PT ;  /* 0x0000000f0200720c */ /* 0x000fe20003f66270 */
[----:B------:R-:W1:Y:S01]  /*9350*/  SHFL.BFLY PT, R13, R6, 0x2, 0x1f ;  /* 0x0c401f00060d7f89 */ /* 0x000e6200000e0000 */
[----:B------:R-:W-:-:S02]  /*9360*/  FSEL R66, R66, -INF , P6 ;  /* 0xff80000042427808 */ /* 0x000fc40003000000 */
[----:B------:R-:W-:Y:S02]  /*9370*/  ISETP.GE.AND P6, PT, R2, R3, PT ;  /* 0x000000030200720c */ /* 0x000fe40003fc6270 */
[----:B------:R-:W-:Y:S02]  /*9380*/  FSEL R27, R27, -INF , P3 ;  /* 0xff8000001b1b7808 */ /* 0x000fe40001800000 */
[----:B------:R-:W-:Y:S02]  /*9390*/  FSEL R168, R26, -INF , P6 ;  /* 0xff8000001aa87808 */ /* 0x000fe40003000000 */
[----:B------:R-:W-:Y:S02]  /*93a0*/  ISETP.GE.AND P2, PT, R2, R17, PT ;  /* 0x000000110200720c */ /* 0x000fe40003f46270 */
[----:B------:R-:W-:Y:S02]  /*93b0*/  FMNMX R12, R168, R11, !PT ;  /* 0x0000000ba80c7209 */ /* 0x000fe40007800000 */
[----:B------:R-:W-:-:S02]  /*93c0*/  FSEL R30, R30, -INF , P4 ;  /* 0xff8000001e1e7808 */ /* 0x000fc40002000000 */
[----:B------:R-:W-:Y:S02]  /*93d0*/  FMNMX R15, R27, R12, !PT ;  /* 0x0000000c1b0f7209 */ /* 0x000fe40007800000 */
[----:B------:R-:W-:Y:S02]  /*93e0*/  FSEL R31, R31, -INF , P2 ;  /* 0xff8000001f1f7808 */ /* 0x000fe40001000000 */
[----:B------:R-:W-:Y:S02]  /*93f0*/  FMNMX R12, R30, R15, !PT ;  /* 0x0000000f1e0c7209 */ /* 0x000fe40007800000 */
[----:B------:R-:W-:Y:S02]  /*9400*/  ISETP.GE.AND P3, PT, R2, R23, PT ;  /* 0x000000170200720c */ /* 0x000fe40003f66270 */
[----:B------:R-:W-:Y:S02]  /*9410*/  FMNMX R17, R31, R12, !PT ;  /* 0x0000000c1f117209 */ /* 0x000fe40007800000 */
[----:B-1----:R-:W-:-:S02]  /*9420*/  FMNMX R6, R6, R13, !PT ;  /* 0x0000000d06067209 */ /* 0x002fc40007800000 */
[----:B------:R-:W-:Y:S02]  /*9430*/  ISETP.GE.AND P2, PT, R2, R171, PT ;  /* 0x000000ab0200720c */ /* 0x000fe40003f46270 */
[----:B------:R-:W-:Y:S02]  /*9440*/  FSETP.NEU.AND P5, PT, R6, -INF , PT ;  /* 0xff8000000600780b */ /* 0x000fe40003fad000 */
[----:B------:R-:W-:Y:S02]  /*9450*/  FMNMX R12, R34, R17, !PT ;  /* 0x00000011220c7209 */ /* 0x000fe40007800000 */
[----:B------:R-:W-:Y:S02]  /*9460*/  FSEL R13, R6, RZ, P5 ;  /* 0x000000ff060d7208 */ /* 0x000fe40002800000 */
[----:B------:R-:W-:Y:S02]  /*9470*/  ISETP.GE.AND P5, PT, R2, R205, PT ;  /* 0x000000cd0200720c */ /* 0x000fe40003fa6270 */
[----:B------:R-:W-:Y:S01]  /*9480*/  FSEL R38, R38, -INF , P3 ;  /* 0xff80000026267808 */ /* 0x000fe20001800000 */
[----:B------:R-:W-:Y:S01]  /*9490*/  FMUL R170, R13, UR52 ;  /* 0x000000340daa7c20 */ /* 0x000fe20008400000 */
[----:B------:R-:W-:-:S02]  /*94a0*/  FSEL R74, R74, -INF , P5 ;  /* 0xff8000004a4a7808 */ /* 0x000fc40002800000 */
[C---:B------:R-:W-:Y:S01]  /*94b0*/  ISETP.GE.AND P6, PT, R2.reuse, R211, PT ;  /* 0x000000d30200720c */ /* 0x040fe20003fc6270 */
[--C-:B------:R-:W-:Y:S01]  /*94c0*/  FFMA R7, R7, UR52, -R170.reuse ;  /* 0x0000003407077c23 */ /* 0x100fe200080008aa */
[--C-:B------:R-:W-:Y:S01]  /*94d0*/  FFMA R15, R25, UR52, -R170.reuse ;  /* 0x00000034190f7c23 */ /* 0x100fe200080008aa */
[----:B------:R-:W-:Y:S01]  /*94e0*/  ISETP.GE.AND P3, PT, R2, R177, PT ;  /* 0x000000b10200720c */ /* 0x000fe20003f66270 */
[--C-:B------:R-:W-:Y:S01]  /*94f0*/  FFMA R26, R28, UR52, -R170.reuse ;  /* 0x000000341c1a7c23 */ /* 0x100fe200080008aa */
[----:B------:R-:W-:Y:S01]  /*9500*/  FSEL R42, R42, -INF , P2 ;  /* 0xff8000002a2a7808 */ /* 0x000fe20001000000 */
[--C-:B------:R-:W-:Y:S01]  /*9510*/  FFMA R17, R29, UR52, -R170.reuse ;  /* 0x000000341d117c23 */ /* 0x100fe200080008aa */
[----:B------:R-:W-:Y:S01]  /*9520*/  FSETP.GEU.AND P5, PT, R7, -126, PT ;  /* 0xc2fc00000700780b */ /* 0x000fe20003fae000 */
[--C-:B------:R-:W-:Y:S01]  /*9530*/  FFMA R28, R32, UR52, -R170.reuse ;  /* 0x00000034201c7c23 */ /* 0x100fe200080008aa */
[C---:B------:R-:W-:Y:S01]  /*9540*/  ISETP.GE.AND P4, PT, R2.reuse, R169, PT ;  /* 0x000000a90200720c */ /* 0x040fe20003f86270 */
[--C-:B------:R-:W-:Y:S01]  /*9550*/  FFMA R23, R37, UR52, -R170.reuse ;  /* 0x0000003425177c23 */ /* 0x100fe200080008aa */
[----:B------:R-:W-:Y:S01]  /*9560*/  ISETP.GE.AND P2, PT, R2, R181, PT ;  /* 0x000000b50200720c */ /* 0x000fe20003f46270 */
[--C-:B------:R-:W-:Y:S01]  /*9570*/  FFMA R32, R40, UR52, -R170.reuse ;  /* 0x0000003428207c23 */ /* 0x100fe200080008aa */
[----:B------:R-:W-:Y:S01]  /*9580*/  FMNMX R19, R35, R12, !PT ;  /* 0x0000000c23137209 */ /* 0x000fe20007800000 */
[--C-:B------:R-:W-:Y:S01]  /*9590*/  FFMA R21, R41, UR52, -R170.reuse ;  /* 0x0000003429157c23 */ /* 0x100fe200080008aa */
[----:B------:R-:W-:Y:S01]  /*95a0*/  FSEL R79, R79, -INF , P6 ;  /* 0xff8000004f4f7808 */ /* 0x000fe20003000000 */
[--C-:B------:R-:W-:Y:S01]  /*95b0*/  FFMA R37, R45, UR52, -R170.reuse ;  /* 0x000000342d257c23 */ /* 0x100fe200080008aa */
[----:B------:R-:W-:Y:S01]  /*95c0*/  FSEL R47, R47, -INF , P3 ;  /* 0xff8000002f2f7808 */ /* 0x000fe20001800000 */
[--C-:B------:R-:W-:Y:S01]  /*95d0*/  FFMA R45, R53, UR52, -R170.reuse ;  /* 0x00000034352d7c23 */ /* 0x100fe200080008aa */
[----:B------:R-:W-:Y:S01]  /*95e0*/  FSETP.GEU.AND P6, PT, R15, -126, PT ;  /* 0xc2fc00000f00780b */ /* 0x000fe20003fce000 */
[----:B------:R-:W-:Y:S01]  /*95f0*/  @!P5 FMUL R7, R7, 0.5 ;  /* 0x3f0000000707d820 */ /* 0x000fe20000400000 */
[----:B------:R-:W-:Y:S01]  /*9600*/  FSEL R39, R39, -INF , P4 ;  /* 0xff80000027277808 */ /* 0x000fe20002000000 */
[--C-:B------:R-:W-:Y:S01]  /*9610*/  FFMA R41, R49, UR52, -R170.reuse ;  /* 0x0000003431297c23 */ /* 0x100fe200080008aa */
[----:B------:R-:W-:Y:S01]  /*9620*/  ISETP.GE.AND P3, PT, R2, R189, PT ;  /* 0x000000bd0200720c */ /* 0x000fe20003f66270 */
[----:B------:R-:W1:Y:S01]  /*9630*/  MUFU.EX2 R24, R7 ;  /* 0x0000000700187308 */ /* 0x000e620000000800 */
[----:B------:R-:W-:Y:S01]  /*9640*/  FSEL R51, R51, -INF , P2 ;  /* 0xff80000033337808 */ /* 0x000fe20001000000 */
[--C-:B------:R-:W-:Y:S01]  /*9650*/  FFMA R49, R56, UR52, -R170.reuse ;  /* 0x0000003438317c23 */ /* 0x100fe200080008aa */
[----:B------:R-:W-:Y:S01]  /*9660*/  FMNMX R12, R38, R19, !PT ;  /* 0x00000013260c7209 */ /* 0x000fe20007800000 */
[--C-:B------:R-:W-:Y:S01]  /*9670*/  FFMA R40, R57, UR52, -R170.reuse ;  /* 0x0000003439287c23 */ /* 0x100fe200080008aa */
[----:B------:R-:W-:Y:S01]  /*9680*/  ISETP.GE.AND P2, PT, R2, R193, PT ;  /* 0x000000c10200720c */ /* 0x000fe20003f46270 */
[--C-:B------:R-:W-:Y:S01]  /*9690*/  FFMA R57, R64, UR52, -R170.reuse ;  /* 0x0000003440397c23 */ /* 0x100fe200080008aa */
[----:B------:R-:W-:Y:S01]  /*96a0*/  ISETP.GE.AND P4, PT, R2, R179, PT ;  /* 0x000000b30200720c */ /* 0x000fe20003f86270 */
[----:B------:R-:W-:Y:S01]  /*96b0*/  @!P6 FMUL R15, R15, 0.5 ;  /* 0x3f0000000f0fe820 */ /* 0x000fe20000400000 */
[----:B------:R-:W-:Y:S01]  /*96c0*/  FSEL R58, R58, -INF , P3 ;  /* 0xff8000003a3a7808 */ /* 0x000fe20001800000 */
[--C-:B------:R-:W-:Y:S01]  /*96d0*/  FFMA R53, R60, UR52, -R170.reuse ;  /* 0x000000343c357c23 */ /* 0x100fe200080008aa */
[----:B------:R-:W-:Y:S01]  /*96e0*/  FMNMX R19, R39, R12, !PT ;  /* 0x0000000c27137209 */ /* 0x000fe20007800000 */
[--C-:B------:R-:W-:Y:S01]  /*96f0*/  FFMA R22, R73, UR52, -R170.reuse ;  /* 0x0000003449167c23 */ /* 0x100fe200080008aa */
[----:B------:R-:W-:Y:S01]  /*9700*/  ISETP.GE.AND P3, PT, R2, R199, PT ;  /* 0x000000c70200720c */ /* 0x000fe20003f66270 */
[----:B------:R-:W2:Y:S01]  /*9710*/  MUFU.EX2 R15, R15 ;  /* 0x0000000f000f7308 */ /* 0x000ea20000000800 */
[----:B------:R-:W-:Y:S01]  /*9720*/  FSEL R62, R62, -INF , P2 ;  /* 0xff8000003e3e7808 */ /* 0x000fe20001000000 */
[--C-:B------:R-:W-:Y:S01]  /*9730*/  FFMA R73, R80, UR52, -R170.reuse ;  /* 0x0000003450497c23 */ /* 0x100fe200080008aa */
[----:B------:R-:W-:Y:S01]  /*9740*/  FSEL R50, R50, -INF , P4 ;  /* 0xff80000032327808 */ /* 0x000fe20002000000 */
[----:B-1----:R-:W-:Y:S01]  /*9750*/  @!P5 FMUL R24, R24, R24 ;  /* 0x000000181818d220 */ /* 0x002fe20000400000 */
[C---:B------:R-:W-:Y:S01]  /*9760*/  ISETP.GE.AND P2, PT, R2.reuse, R203, PT ;  /* 0x000000cb0200720c */ /* 0x040fe20003f46270 */
[----:B------:R-:W-:Y:S01]  /*9770*/  FFMA R56, R85, UR52, -R170 ;  /* 0x0000003455387c23 */ /* 0x000fe200080008aa */
[----:B------:R-:W-:-:S02]  /*9780*/  ISETP.GE.AND P4, PT, R2, R191, PT ;  /* 0x000000bf0200720c */ /* 0x000fc40003f86270 */
[----:B------:R-:W-:Y:S01]  /*9790*/  FMNMX R12, R42, R19, !PT ;  /* 0x000000132a0c7209 */ /* 0x000fe20007800000 */
[----:B------:R-:W-:Y:S01]  /*97a0*/  FFMA R19, R33, UR52, -R170 ;  /* 0x0000003421137c23 */ /* 0x000fe200080008aa */
[----:B------:R-:W-:Y:S02]  /*97b0*/  FSEL R67, R67, -INF , P3 ;  /* 0xff80000043437808 */ /* 0x000fe40001800000 */
[C---:B------:R-:W-:Y:S02]  /*97c0*/  ISETP.GE.AND P3, PT, R2.reuse, R207, PT ;  /* 0x000000cf0200720c */ /* 0x040fe40003f66270 */
[----:B------:R-:W-:Y:S02]  /*97d0*/  FSEL R71, R71, -INF , P2 ;  /* 0xff80000047477808 */ /* 0x000fe40001000000 */
[----:B------:R-:W-:Y:S01]  /*97e0*/  FSEL R59, R59, -INF , P4 ;  /* 0xff8000003b3b7808 */ /* 0x000fe20002000000 */
[----:B--2---:R-:W-:Y:S01]  /*97f0*/  @!P6 FMUL R15, R15, R15 ;  /* 0x0000000f0f0fe220 */ /* 0x004fe20000400000 */
[----:B------:R-:W-:-:S02]  /*9800*/  ISETP.GE.AND P2, PT, R2, R213, PT ;  /* 0x000000d50200720c */ /* 0x000fc40003f46270 */
[C---:B------:R-:W-:Y:S02]  /*9810*/  ISETP.GE.AND P4, PT, R2.reuse, R201, PT ;  /* 0x000000c90200720c */ /* 0x040fe40003f86270 */
[----:B------:R-:W-:Y:S02]  /*9820*/  FSEL R75, R75, -INF , P3 ;  /* 0xff8000004b4b7808 */ /* 0x000fe40001800000 */
[----:B------:R-:W-:Y:S02]  /*9830*/  FSETP.GEU.AND P5, PT, R19, -126, PT ;  /* 0xc2fc00001300780b */ /* 0x000fe40003fae000 */
[----:B------:R-:W-:Y:S02]  /*9840*/  ISETP.GE.AND P3, PT, R2, R215, PT ;  /* 0x000000d70200720c */ /* 0x000fe40003f66270 */
[----:B------:R-:W-:Y:S02]  /*9850*/  FSEL R82, R82, -INF , P2 ;  /* 0xff80000052527808 */ /* 0x000fe40001000000 */
[----:B------:R-:W-:-:S02]  /*9860*/  FSEL R70, R70, -INF , P4 ;  /* 0xff80000046467808 */ /* 0x000fc40002000000 */
[----:B------:R-:W-:Y:S02]  /*9870*/  FSETP.GEU.AND P2, PT, R26, -126, PT ;  /* 0xc2fc00001a00780b */ /* 0x000fe40003f4e000 */
[----:B------:R-:W-:Y:S02]  /*9880*/  ISETP.GE.AND P4, PT, R2, R209, PT ;  /* 0x000000d10200720c */ /* 0x000fe40003f86270 */
[----:B------:R-:W-:Y:S01]  /*9890*/  FSEL R83, R83, -INF , P3 ;  /* 0xff80000053537808 */ /* 0x000fe20001800000 */
[----:B------:R-:W-:Y:S01]  /*98a0*/  @!P5 FMUL R19, R19, 0.5 ;  /* 0x3f0000001313d820 */ /* 0x000fe20000400000 */
[----:B------:R-:W-:Y:S02]  /*98b0*/  FSETP.GEU.AND P3, PT, R17, -126, PT ;  /* 0xc2fc00001100780b */ /* 0x000fe40003f6e000 */
[----:B------:R-:W-:Y:S02]  /*98c0*/  FSEL R78, R78, -INF , P4 ;  /* 0xff8000004e4e7808 */ /* 0x000fe40002000000 */
[----:B------:R-:W-:Y:S01]  /*98d0*/  FMNMX R7, R43, R12, !PT ;  /* 0x0000000c2b077209 */ /* 0x000fe20007800000 */
[--C-:B------:R-:W-:Y:S01]  /*98e0*/  FFMA R12, R36, UR52, -R170.reuse ;  /* 0x00000034240c7c23 */ /* 0x100fe200080008aa */
[----:B------:R-:W-:Y:S01]  /*98f0*/  ISETP.GE.AND P4, PT, R2, R217, PT ;  /* 0x000000d90200720c */ /* 0x000fe20003f86270 */
[----:B------:R-:W-:Y:S01]  /*9900*/  @!P2 FMUL R26, R26, 0.5 ;  /* 0x3f0000001a1aa820 */ /* 0x000fe20000400000 */
[----:B------:R-:W-:Y:S01]  /*9910*/  FMNMX R14, R46, R7, !PT ;  /* 0x000000072e0e7209 */ /* 0x000fe20007800000 */
[----:B------:R-:W1:Y:S01]  /*9920*/  MUFU.EX2 R19, R19 ;  /* 0x0000001300137308 */ /* 0x000e620000000800 */
[----:B------:R-:W-:Y:S01]  /*9930*/  FSEL R86, R86, -INF , P4 ;  /* 0xff80000056567808 */ /* 0x000fe20002000000 */
[----:B------:R-:W-:Y:S01]  /*9940*/  FFMA R36, R48, UR52, -R170 ;  /* 0x0000003430247c23 */ /* 0x000fe200080008aa */
[----:B------:R-:W-:Y:S01]  /*9950*/  ISETP.GE.AND P4, PT, R2, R185, PT ;  /* 0x000000b90200720c */ /* 0x000fe20003f86270 */
[----:B------:R-:W-:Y:S01]  /*9960*/  @!P3 FMUL R17, R17, 0.5 ;  /* 0x3f0000001111b820 */ /* 0x000fe20000400000 */
[----:B------:R-:W-:-:S02]  /*9970*/  FMNMX R7, R47, R14, !PT ;  /* 0x0000000e2f077209 */ /* 0x000fc40007800000 */
[----:B------:R-:W-:Y:S01]  /*9980*/  FSEL R87, R87, -INF , P4 ;  /* 0xff80000057577808 */ /* 0x000fe20002000000 */
[----:B------:R-:W2:Y:S01]  /*9990*/  MUFU.EX2 R26, R26 ;  /* 0x0000001a001a7308 */ /* 0x000ea20000000800 */
[----:B------:R-:W-:Y:S02]  /*99a0*/  FSETP.GEU.AND P4, PT, R28, -126, PT ;  /* 0xc2fc00001c00780b */ /* 0x000fe40003f8e000 */
[----:B------:R-:W-:Y:S02]  /*99b0*/  FMNMX R14, R50, R7, !PT ;  /* 0x00000007320e7209 */ /* 0x000fe40007800000 */
[----:B------:R-:W-:Y:S02]  /*99c0*/  FSETP.GEU.AND P6, PT, R12, -126, PT ;  /* 0xc2fc00000c00780b */ /* 0x000fe40003fce000 */
[----:B------:R-:W-:Y:S01]  /*99d0*/  FMNMX R7, R51, R14, !PT ;  /* 0x0000000e33077209 */ /* 0x000fe20007800000 */
[----:B------:R-:W3:Y:S01]  /*99e0*/  MUFU.EX2 R17, R17 ;  /* 0x0000001100117308 */ /* 0x000ee20000000800 */
[----:B-1----:R-:W-:-:S02]  /*99f0*/  @!P5 FMUL R19, R19, R19 ;  /* 0x000000131313d220 */ /* 0x002fc40000400000 */
[----:B------:R-:W-:-:S03]  /*9a00*/  FMNMX R14, R54, R7, !PT ;  /* 0x00000007360e7209 */ /* 0x000fc60007800000 */
[----:B------:R-:W-:Y:S01]  /*9a10*/  @!P4 FMUL R28, R28, 0.5 ;  /* 0x3f0000001c1cc820 */ /* 0x000fe20000400000 */
[----:B------:R-:W-:Y:S01]  /*9a20*/  FMNMX R7, R55, R14, !PT ;  /* 0x0000000e37077209 */ /* 0x000fe20007800000 */
[--C-:B------:R-:W-:Y:S01]  /*9a30*/  FFMA R14, R44, UR52, -R170.reuse ;  /* 0x000000342c0e7c23 */ /* 0x100fe200080008aa */
[----:B--2---:R-:W-:Y:S01]  /*9a40*/  @!P2 FMUL R26, R26, R26 ;  /* 0x0000001a1a1aa220 */ /* 0x004fe20000400000 */
[----:B------:R-:W-:Y:S01]  /*9a50*/  @!P6 FMUL R12, R12, 0.5 ;  /* 0x3f0000000c0ce820 */ /* 0x000fe20000400000 */
[----:B------:R-:W-:Y:S01]  /*9a60*/  FSETP.GEU.AND P2, PT, R23, -126, PT ;  /* 0xc2fc00001700780b */ /* 0x000fe20003f4e000 */
[----:B------:R-:W1:Y:S01]  /*9a70*/  MUFU.EX2 R28, R28 ;  /* 0x0000001c001c7308 */ /* 0x000e620000000800 */
[----:B------:R-:W-:Y:S01]  /*9a80*/  FSETP.GEU.AND P5, PT, R14, -126, PT ;  /* 0xc2fc00000e00780b */ /* 0x000fe20003fae000 */
[--C-:B------:R-:W-:Y:S01]  /*9a90*/  FFMA R44, R65, UR52, -R170.reuse ;  /* 0x00000034412c7c23 */ /* 0x100fe200080008aa */
[----:B------:R-:W-:Y:S01]  /*9aa0*/  FMNMX R16, R58, R7, !PT ;  /* 0x000000073a107209 */ /* 0x000fe20007800000 */
[----:B------:R-:W-:Y:S01]  /*9ab0*/  FFMA R65, R72, UR52, -R170 ;  /* 0x0000003448417c23 */ /* 0x000fe200080008aa */
[----:B---3--:R-:W-:Y:S01]  /*9ac0*/  @!P3 FMUL R17, R17, R17 ;  /* 0x000000111111b220 */ /* 0x008fe20000400000 */
[----:B------:R-:W-:-:S02]  /*9ad0*/  FSETP.GEU.AND P3, PT, R32, -126, PT ;  /* 0xc2fc00002000780b */ /* 0x000fc40003f6e000 */
[----:B------:R-:W2:Y:S01]  /*9ae0*/  MUFU.EX2 R12, R12 ;  /* 0x0000000c000c7308 */ /* 0x000ea20000000800 */
[----:B------:R-:W-:-:S03]  /*9af0*/  FMNMX R7, R59, R16, !PT ;  /* 0x000000103b077209 */ /* 0x000fc60007800000 */
[----:B------:R-:W-:Y:S01]  /*9b00*/  @!P2 FMUL R23, R23, 0.5 ;  /* 0x3f0000001717a820 */ /* 0x000fe20000400000 */
[----:B------:R-:W-:Y:S01]  /*9b10*/  FMNMX R16, R62, R7, !PT ;  /* 0x000000073e107209 */ /* 0x000fe20007800000 */
[----:B------:R-:W-:Y:S01]  /*9b20*/  @!P5 FMUL R14, R14, 0.5 ;  /* 0x3f0000000e0ed820 */ /* 0x000fe20000400000 */
[----:B-1----:R-:W-:Y:S01]  /*9b30*/  @!P4 FMUL R28, R28, R28 ;  /* 0x0000001c1c1cc220 */ /* 0x002fe20000400000 */
[----:B------:R-:W-:-:S03]  /*9b40*/  FSETP.GEU.AND P4, PT, R21, -126, PT ;  /* 0xc2fc00001500780b */ /* 0x000fc60003f8e000 */
[----:B------:R-:W-:Y:S01]  /*9b50*/  @!P3 FMUL R32, R32, 0.5 ;  /* 0x3f0000002020b820 */ /* 0x000fe20000400000 */
[----:B------:R-:W1:Y:S01]  /*9b60*/  MUFU.EX2 R14, R14 ;  /* 0x0000000e000e7308 */ /* 0x000e620000000800 */
[----:B------:R-:W-:Y:S01]  /*9b70*/  FMNMX R7, R63, R16, !PT ;  /* 0x000000103f077209 */ /* 0x000fe20007800000 */
[----:B--2---:R-:W-:Y:S01]  /*9b80*/  @!P6 FMUL R12, R12, R12 ;  /* 0x0000000c0c0ce220 */ /* 0x004fe20000400000 */
[----:B------:R-:W-:-:S05]  /*9b90*/  FSETP.GEU.AND P6, PT, R37, -126, PT ;  /* 0xc2fc00002500780b */ /* 0x000fca0003fce000 */
[----:B------:R-:W2:Y:S01]  /*9ba0*/  MUFU.EX2 R23, R23 ;  /* 0x0000001700177308 */ /* 0x000ea20000000800 */
[----:B------:R-:W-:Y:S01]  /*9bb0*/  FMNMX R16, R66, R7, !PT ;  /* 0x0000000742107209 */ /* 0x000fe20007800000 */
[----:B------:R-:W-:-:S03]  /*9bc0*/  @!P4 FMUL R21, R21, 0.5 ;  /* 0x3f0000001515c820 */ /* 0x000fc60000400000 */
[----:B------:R-:W-:Y:S01]  /*9bd0*/  FMNMX R7, R67, R16, !PT ;  /* 0x0000001043077209 */ /* 0x000fe20007800000 */
[----:B------:R-:W-:Y:S02]  /*9be0*/  FFMA R16, R52, UR52, -R170 ;  /* 0x0000003434107c23 */ /* 0x000fe400080008aa */
[----:B------:R-:W3:Y:S01]  /*9bf0*/  MUFU.EX2 R32, R32 ;  /* 0x0000002000207308 */ /* 0x000ee20000000800 */
[----:B-1----:R-:W-:Y:S01]  /*9c00*/  @!P5 FMUL R14, R14, R14 ;  /* 0x0000000e0e0ed220 */ /* 0x002fe20000400000 */
[----:B------:R-:W-:Y:S01]  /*9c10*/  FSETP.GEU.AND P5, PT, R45, -126, PT ;  /* 0xc2fc00002d00780b */ /* 0x000fe20003fae000 */
[----:B------:R-:W-:Y:S01]  /*9c20*/  @!P6 FMUL R37, R37, 0.5 ;  /* 0x3f0000002525e820 */ /* 0x000fe20000400000 */
[----:B------:R-:W-:-:S04]  /*9c30*/  FMNMX R18, R70, R7, !PT ;  /* 0x0000000746127209 */ /* 0x000fc80007800000 */
        /* <DEDUP_REMOVED lines=21> */
[----:B------:R-:W-:Y:S01]  /*9d90*/  FMNMX R7, R79, R18, !PT ;  /* 0x000000124f077209 */ /* 0x000fe20007800000 */
[----:B---3--:R-:W-:Y:S01]  /*9da0*/  @!P5 FMUL R45, R45, R45 ;  /* 0x0000002d2d2dd220 */ /* 0x008fe20000400000 */
[----:B------:R-:W-:Y:S02]  /*9db0*/  FSETP.GEU.AND P5, PT, R57, -126, PT ;  /* 0xc2fc00003900780b */ /* 0x000fe40003fae000 */
[----:B------:R-:W-:Y:S02]  /*9dc0*/  FMNMX R18, R82, R7, !PT ;  /* 0x0000000752127209 */ /* 0x000fe40007800000 */
[----:B------:R-:W-:Y:S01]  /*9dd0*/  @!P6 FMUL R49, R49, 0.5 ;  /* 0x3f0000003131e820 */ /* 0x000fe20000400000 */
[----:B------:R-:W3:Y:S01]  /*9de0*/  MUFU.EX2 R16, R16 ;  /* 0x0000001000107308 */ /* 0x000ee20000000800 */
[----:B-1----:R-:W-:Y:S01]  /*9df0*/  @!P2 FMUL R36, R36, R36 ;  /* 0x000000242424a220 */ /* 0x002fe20000400000 */
[----:B------:R-:W-:-:S02]  /*9e00*/  FSETP.GEU.AND P2, PT, R40, -126, PT ;  /* 0xc2fc00002800780b */ /* 0x000fc40003f4e000 */
[----:B------:R-:W-:Y:S01]  /*9e10*/  FMNMX R7, R83, R18, !PT ;  /* 0x0000001253077209 */ /* 0x000fe20007800000 */
[--C-:B------:R-:W-:Y:S01]  /*9e20*/  FFMA R18, R61, UR52, -R170.reuse ;  /* 0x000000343d127c23 */ /* 0x100fe200080008aa */
[----:B------:R-:W-:Y:S02]  /*9e30*/  FFMA R61, R68, UR52, -R170 ;  /* 0x00000034443d7c23 */ /* 0x000fe400080008aa */
[----:B------:R-:W1:Y:S01]  /*9e40*/  MUFU.EX2 R49, R49 ;  /* 0x0000003100317308 */ /* 0x000e620000000800 */
[----:B--2---:R-:W-:Y:S01]  /*9e50*/  @!P3 FMUL R41, R41, R41 ;  /* 0x000000292929b220 */ /* 0x004fe20000400000 */
[----:B------:R-:W-:Y:S01]  /*9e60*/  FSETP.GEU.AND P3, PT, R53, -126, PT ;  /* 0xc2fc00003500780b */ /* 0x000fe20003f6e000 */
[----:B------:R-:W-:Y:S01]  /*9e70*/  @!P5 FMUL R57, R57, 0.5 ;  /* 0x3f0000003939d820 */ /* 0x000fe20000400000 */
[----:B------:R-:W-:-:S03]  /*9e80*/  FMNMX R20, R86, R7, !PT ;  /* 0x0000000756147209 */ /* 0x000fc60007800000 */
[----:B------:R-:W-:Y:S01]  /*9e90*/  @!P2 FMUL R40, R40, 0.5 ;  /* 0x3f0000002828a820 */ /* 0x000fe20000400000 */
[----:B------:R-:W-:Y:S01]  /*9ea0*/  FMNMX R7, R87, R20, !PT ;  /* 0x0000001457077209 */ /* 0x000fe20007800000 */
[----:B---3--:R-:W-:Y:S01]  /*9eb0*/  @!P4 FMUL R16, R16, R16 ;  /* 0x000000101010c220 */ /* 0x008fe20000400000 */
[----:B------:R-:W-:Y:S01]  /*9ec0*/  FSETP.GEU.AND P4, PT, R18, -126, PT ;  /* 0xc2fc00001200780b */ /* 0x000fe20003f8e000 */
[----:B------:R-:W2:Y:S01]  /*9ed0*/  MUFU.EX2 R57, R57 ;  /* 0x0000003900397308 */ /* 0x000ea20000000800 */
[--C-:B------:R-:W-:Y:S01]  /*9ee0*/  FFMA R20, R69, UR52, -R170.reuse ;  /* 0x0000003445147c23 */ /* 0x100fe200080008aa */
[----:B------:R-:W3:Y:S01]  /*9ef0*/  SHFL.BFLY PT, R48, R7, 0x1, 0x1f ;  /* 0x0c201f0007307f89 */ /* 0x000ee200000e0000 */
[----:B------:R-:W-:Y:S01]  /*9f00*/  FFMA R69, R76, UR52, -R170 ;  /* 0x000000344c457c23 */ /* 0x000fe200080008aa */
[----:B------:R-:W-:Y:S01]  /*9f10*/  @!P3 FMUL R53, R53, 0.5 ;  /* 0x3f0000003535b820 */ /* 0x000fe20000400000 */
[----:B-1----:R-:W-:Y:S01]  /*9f20*/  @!P6 FMUL R49, R49, R49 ;  /* 0x000000313131e220 */ /* 0x002fe20000400000 */
[----:B------:R-:W-:-:S02]  /*9f30*/  FSETP.GEU.AND P6, PT, R44, -126, PT ;  /* 0xc2fc00002c00780b */ /* 0x000fc40003fce000 */
[----:B------:R-:W1:Y:S04]  /*9f40*/  MUFU.EX2 R40, R40 ;  /* 0x0000002800287308 */ /* 0x000e680000000800 */
[----:B------:R-:W-:-:S04]  /*9f50*/  @!P4 FMUL R18, R18, 0.5 ;  /* 0x3f0000001212c820 */ /* 0x000fc80000400000 */
[----:B------:R-:W4:Y:S01]  /*9f60*/  MUFU.EX2 R53, R53 ;  /* 0x0000003500357308 */ /* 0x000f220000000800 */
[----:B--2---:R-:W-:Y:S01]  /*9f70*/  @!P5 FMUL R57, R57, R57 ;  /* 0x000000393939d220 */ /* 0x004fe20000400000 */
[----:B------:R-:W-:Y:S01]  /*9f80*/  FSETP.GEU.AND P5, PT, R22, -126, PT ;  /* 0xc2fc00001600780b */ /* 0x000fe20003fae000 */
[----:B------:R-:W-:-:S05]  /*9f90*/  @!P6 FMUL R44, R44, 0.5 ;  /* 0x3f0000002c2ce820 */ /* 0x000fca0000400000 */
[----:B------:R-:W2:Y:S01]  /*9fa0*/  MUFU.EX2 R18, R18 ;  /* 0x0000001200127308 */ /* 0x000ea20000000800 */
[----:B-1----:R-:W-:Y:S01]  /*9fb0*/  @!P2 FMUL R40, R40, R40 ;  /* 0x000000282828a220 */ /* 0x002fe20000400000 */
[----:B------:R-:W-:Y:S02]  /*9fc0*/  FSETP.GEU.AND P2, PT, R61, -126, PT ;  /* 0xc2fc00003d00780b */ /* 0x000fe40003f4e000 */
[----:B---3--:R-:W-:Y:S01]  /*9fd0*/  FMNMX R7, R7, R48, !PT ;  /* 0x0000003007077209 */ /* 0x008fe20007800000 */
[--C-:B------:R-:W-:Y:S01]  /*9fe0*/  FFMA R48, R77, UR52, -R170.reuse ;  /* 0x000000344d307c23 */ /* 0x100fe200080008aa */
[----:B------:R-:W-:Y:S01]  /*9ff0*/  FFMA R77, R84, UR52, -R170 ;  /* 0x00000034544d7c23 */ /* 0x000fe200080008aa */
[----:B------:R-:W-:Y:S01]  /*a000*/  @!P5 FMUL R22, R22, 0.5 ;  /* 0x3f0000001616d820 */ /* 0x000fe20000400000 */
[----:B------:R-:W1:Y:S01]  /*a010*/  MUFU.EX2 R44, R44 ;  /* 0x0000002c002c7308 */ /* 0x000e620000000800 */
[----:B----4-:R-:W-:Y:S01]  /*a020*/  @!P3 FMUL R53, R53, R53 ;  /* 0x000000353535b220 */ /* 0x010fe20000400000 */
[----:B------:R-:W-:Y:S01]  /*a030*/  FSETP.GEU.AND P3, PT, R20, -126, PT ;  /* 0xc2fc00001400780b */ /* 0x000fe20003f6e000 */
[----:B------:R-:W3:Y:S04]  /*a040*/  SHFL.BFLY PT, R52, R7, 0x2, 0x1f ;  /* 0x0c401f0007347f89 */ /* 0x000ee800000e0000 */
[----:B------:R-:W-:Y:S01]  /*a050*/  @!P2 FMUL R61, R61, 0.5 ;  /* 0x3f0000003d3da820 */ /* 0x000fe20000400000 */
[----:B------:R-:W4:Y:S01]  /*a060*/  MUFU.EX2 R22, R22 ;  /* 0x0000001600167308 */ /* 0x000f220000000800 */
        /* <DEDUP_REMOVED lines=8> */
[----:B----4-:R-:W-:Y:S01]  /*a0f0*/  @!P5 FMUL R22, R22, R22 ;  /* 0x000000161616d220 */ /* 0x010fe20000400000 */
[----:B---3--:R-:W-:Y:S01]  /*a100*/  FMNMX R7, R7, R52, !PT ;  /* 0x0000003407077209 */ /* 0x008fe20007800000 */
[----:B------:R-:W-:-:S04]  /*a110*/  FFMA R52, R81, UR52, -R170 ;  /* 0x0000003451347c23 */ /* 0x000fc800080008aa */
[----:B------:R-:W-:Y:S01]  /*a120*/  @!P6 FMUL R69, R69, 0.5 ;  /* 0x3f0000004545e820 */ /* 0x000fe20000400000 */
[----:B------:R-:W3:Y:S01]  /*a130*/  MUFU.EX2 R65, R65 ;  /* 0x0000004100417308 */ /* 0x000ee20000000800 */
[----:B------:R-:W-:Y:S01]  /*a140*/  FSETP.GEU.AND P5, PT, R52, -126, PT ;  /* 0xc2fc00003400780b */ /* 0x000fe20003fae000 */
[----:B--2---:R-:W-:Y:S01]  /*a150*/  @!P2 FMUL R61, R61, R61 ;  /* 0x0000003d3d3da220 */ /* 0x004fe20000400000 */
[----:B------:R-:W-:-:S05]  /*a160*/  FSETP.GEU.AND P2, PT, R48, -126, PT ;  /* 0xc2fc00003000780b */ /* 0x000fca0003f4e000 */
[----:B------:R-:W2:Y:S01]  /*a170*/  MUFU.EX2 R69, R69 ;  /* 0x0000004500457308 */ /* 0x000ea20000000800 */
[----:B-1----:R-:W-:Y:S01]  /*a180*/  @!P3 FMUL R20, R20, R20 ;  /* 0x000000141414b220 */ /* 0x002fe20000400000 */
[----:B------:R-:W-:-:S04]  /*a190*/  FSETP.GEU.AND P3, PT, R73, -126, PT ;  /* 0xc2fc00004900780b */ /* 0x000fc80003f6e000 */
[----:B------:R-:W-:Y:S02]  /*a1a0*/  @!P5 FMUL R52, R52, 0.5 ;  /* 0x3f0000003434d820 */ /* 0x000fe40000400000 */
[----:B------:R-:W-:Y:S01]  /*a1b0*/  @!P2 FMUL R48, R48, 0.5 ;  /* 0x3f0000003030a820 */ /* 0x000fe20000400000 */
[----:B---3--:R-:W-:Y:S01]  /*a1c0*/  @!P4 FMUL R65, R65, R65 ;  /* 0x000000414141c220 */ /* 0x008fe20000400000 */
[C---:B------:R-:W-:Y:S02]  /*a1d0*/  FSETP.NEU.AND P4, PT, R7.reuse, -INF , PT ;  /* 0xff8000000700780b */ /* 0x040fe40003f8d000 */
[----:B------:R-:W1:Y:S02]  /*a1e0*/  MUFU.EX2 R52, R52 ;  /* 0x0000003400347308 */ /* 0x000e640000000800 */
[----:B------:R-:W-:Y:S01]  /*a1f0*/  FSEL R72, R7, RZ, P4 ;  /* 0x000000ff07487208 */ /* 0x000fe20002000000 */
[----:B------:R-:W-:Y:S01]  /*a200*/  @!P3 FMUL R73, R73, 0.5 ;  /* 0x3f0000004949b820 */ /* 0x000fe20000400000 */
[----:B------:R-:W-:Y:S01]  /*a210*/  FSETP.GEU.AND P4, PT, R77, -126, PT ;  /* 0xc2fc00004d00780b */ /* 0x000fe20003f8e000 */
[----:B--2---:R-:W-:Y:S01]  /*a220*/  @!P6 FMUL R69, R69, R69 ;  /* 0x000000454545e220 */ /* 0x004fe20000400000 */
[----:B------:R-:W-:Y:S01]  /*a230*/  FSETP.GEU.AND P6, PT, R56, -126, PT ;  /* 0xc2fc00003800780b */ /* 0x000fe20003fce000 */
[----:B------:R-:W-:Y:S01]  /*a240*/  FMUL R76, R72, UR52 ;  /* 0x00000034484c7c20 */ /* 0x000fe20008400000 */
[----:B------:R-:W2:Y:S03]  /*a250*/  MUFU.EX2 R48, R48 ;  /* 0x0000003000307308 */ /* 0x000ea60000000800 */
        /* <DEDUP_REMOVED lines=9> */
[----:B------:R-:W-:Y:S01]  /*a2f0*/  @!P4 FMUL R77, R77, 0.5 ;  /* 0x3f0000004d4dc820 */ /* 0x000fe20000400000 */
[--C-:B------:R-:W-:Y:S01]  /*a300*/  FFMA R39, R39, UR52, -R76.reuse ;  /* 0x0000003427277c23 */ /* 0x100fe2000800084c */
[--C-:B------:R-:W-:Y:S01]  /*a310*/  FFMA R35, R35, UR52, -R76.reuse ;  /* 0x0000003423237c23 */ /* 0x100fe2000800084c */
[--C-:B------:R-:W-:Y:S01]  /*a320*/  FFMA R30, R38, UR52, -R76.reuse ;  /* 0x00000034261e7c23 */ /* 0x100fe2000800084c */
[--C-:B------:R-:W-:Y:S01]  /*a330*/  FFMA R33, R42, UR52, -R76.reuse ;  /* 0x000000342a217c23 */ /* 0x100fe2000800084c */
[----:B--2---:R-:W-:Y:S01]  /*a340*/  @!P2 FMUL R48, R48, R48 ;  /* 0x000000303030a220 */ /* 0x004fe20000400000 */
[----:B------:R-:W-:Y:S01]  /*a350*/  FSETP.GEU.AND P2, PT, R25, -126, PT ;  /* 0xc2fc00001900780b */ /* 0x000fe20003f4e000 */
[----:B------:R-:W1:Y:S01]  /*a360*/  MUFU.EX2 R56, R56 ;  /* 0x0000003800387308 */ /* 0x000e620000000800 */
[--C-:B------:R-:W-:Y:S01]  /*a370*/  FFMA R43, R43, UR52, -R76.reuse ;  /* 0x000000342b2b7c23 */ /* 0x100fe2000800084c */
[--C-:B------:R-:W-:Y:S01]  /*a380*/  FFMA R47, R47, UR52, -R76.reuse ;  /* 0x000000342f2f7c23 */ /* 0x100fe2000800084c */
[--C-:B------:R-:W-:Y:S01]  /*a390*/  FFMA R51, R51, UR52, -R76.reuse ;  /* 0x0000003433337c23 */ /* 0x100fe2000800084c */
[----:B------:R-:W-:Y:S01]  /*a3a0*/  @!P5 FMUL R27, R27, 0.5 ;  /* 0x3f0000001b1bd820 */ /* 0x000fe20000400000 */
[--C-:B------:R-:W-:Y:S01]  /*a3b0*/  FFMA R55, R55, UR52, -R76.reuse ;  /* 0x0000003437377c23 */ /* 0x100fe2000800084c */
[----:B---3--:R-:W-:Y:S01]  /*a3c0*/  @!P3 FMUL R73, R73, R73 ;  /* 0x000000494949b220 */ /* 0x008fe20000400000 */
[----:B------:R-:W-:Y:S01]  /*a3d0*/  FSETP.GEU.AND P3, PT, R60, -126, PT ;  /* 0xc2fc00003c00780b */ /* 0x000fe20003f6e000 */
[----:B------:R-:W2:Y:S01]  /*a3e0*/  MUFU.EX2 R77, R77 ;  /* 0x0000004d004d7308 */ /* 0x000ea20000000800 */
[--C-:B------:R-:W-:Y:S01]  /*a3f0*/  FFMA R64, R62, UR52, -R76.reuse ;  /* 0x000000343e407c23 */ /* 0x100fe2000800084c */
[--C-:B------:R-:W-:Y:S01]  /*a400*/  FFMA R66, R66, UR52, -R76.reuse ;  /* 0x0000003442427c23 */ /* 0x100fe2000800084c */
[--C-:B------:R-:W-:Y:S01]  /*a410*/  FFMA R68, R70, UR52, -R76.reuse ;  /* 0x0000003446447c23 */ /* 0x100fe2000800084c */
[----:B------:R-:W-:Y:S01]  /*a420*/  @!P2 FMUL R25, R25, 0.5 ;  /* 0x3f0000001919a820 */ /* 0x000fe20000400000 */
[--C-:B------:R-:W-:Y:S01]  /*a430*/  FFMA R70, R74, UR52, -R76.reuse ;  /* 0x000000344a467c23 */ /* 0x100fe2000800084c */
[--C-:B------:R-:W-:Y:S01]  /*a440*/  FFMA R78, R78, UR52, -R76.reuse ;  /* 0x000000344e4e7c23 */ /* 0x100fe2000800084c */
[----:B------:R-:W-:Y:S01]  /*a450*/  FADD R168, -R72, R11 ;  /* 0x0000000b48a87221 */ /* 0x000fe20000000100 */
[----:B------:R-:W3:Y:S01]  /*a460*/  MUFU.EX2 R27, R27 ;  /* 0x0000001b001b7308 */ /* 0x000ee20000000800 */
[----:B-1----:R-:W-:Y:S01]  /*a470*/  @!P6 FMUL R56, R56, R56 ;  /* 0x000000383838e220 */ /* 0x002fe20000400000 */
[----:B------:R-:W-:Y:S01]  /*a480*/  FSETP.GEU.AND P6, PT, R29, -126, PT ;  /* 0xc2fc00001d00780b */ /* 0x000fe20003fce000 */
[----:B------:R-:W-:Y:S01]  /*a490*/  FADD R72, R32, R65 ;  /* 0x0000004120487221 */ /* 0x000fe20000000000 */
[----:B------:R-:W-:Y:S01]  /*a4a0*/  @!P3 FMUL R60, R60, 0.5 ;  /* 0x3f0000003c3cb820 */ /* 0x000fe20000400000 */
[----:B------:R-:W-:Y:S01]  /*a4b0*/  FADD R11, R24, R49 ;  /* 0x00000031180b7221 */ /* 0x000fe20000000000 */
[--C-:B------:R-:W-:Y:S01]  /*a4c0*/  FFMA R83, R83, UR52, -R76.reuse ;  /* 0x0000003453537c23 */ /* 0x100fe2000800084c */
[--C-:B------:R-:W-:Y:S01]  /*a4d0*/  FFMA R87, R87, UR52, -R76.reuse ;  /* 0x0000003457577c23 */ /* 0x100fe2000800084c */
[----:B------:R-:W1:Y:S01]  /*a4e0*/  MUFU.EX2 R25, R25 ;  /* 0x0000001900197308 */ /* 0x000e620000000800 */
[----:B--2---:R-:W-:Y:S01]  /*a4f0*/  @!P4 FMUL R77, R77, R77 ;  /* 0x0000004d4d4dc220 */ /* 0x004fe20000400000 */
[----:B------:R-:W-:Y:S01]  /*a500*/  FSETP.GEU.AND P4, PT, R31, -126, PT ;  /* 0xc2fc00001f00780b */ /* 0x000fe20003f8e000 */
[--C-:B------:R-:W-:Y:S01]  /*a510*/  FFMA R85, R79, UR52, -R76.reuse ;  /* 0x000000344f557c23 */ /* 0x100fe2000800084c */
[----:B------:R-:W-:Y:S01]  /*a520*/  FFMA R86, R86, UR52, -R76 ;  /* 0x0000003456567c23 */ /* 0x000fe2000800084c */
[----:B------:R-:W-:Y:S01]  /*a530*/  FADD R74, R21, R22 ;  /* 0x00000016154a7221 */ /* 0x000fe20000000000 */
[----:B------:R-:W-:Y:S01]  /*a540*/  FMUL R168, R168, UR52 ;  /* 0x00000034a8a87c20 */ /* 0x000fe20008400000 */
[----:B------:R-:W-:Y:S01]  /*a550*/  @!P6 FMUL R29, R29, 0.5 ;  /* 0x3f0000001d1de820 */ /* 0x000fe20000400000 */
[----:B------:R-:W2:Y:S01]  /*a560*/  MUFU.EX2 R60, R60 ;  /* 0x0000003c003c7308 */ /* 0x000ea20000000800 */
[----:B---3--:R-:W-:Y:S01]  /*a570*/  @!P5 FMUL R27, R27, R27 ;  /* 0x0000001b1b1bd220 */ /* 0x008fe20000400000 */
[----:B------:R-:W-:-:S02]  /*a580*/  FSETP.GEU.AND P5, PT, R39, -126, PT ;  /* 0xc2fc00002700780b */ /* 0x000fc40003fae000 */
[----:B------:R-:W-:Y:S02]  /*a590*/  F2FP.BF16.F32.PACK_AB R24, R15, R24 ;  /* 0x000000180f18723e */ /* 0x000fe400000010ff */
[----:B------:R-:W-:Y:S01]  /*a5a0*/  F2FP.BF16.F32.PACK_AB R32, R21, R32 ;  /* 0x000000201520723e */ /* 0x000fe200000010ff */
[----:B------:R-:W-:Y:S01]  /*a5b0*/  @!P4 FMUL R31, R31, 0.5 ;  /* 0x3f0000001f1fc820 */ /* 0x000fe20000400000 */
[----:B------:R-:W3:Y:S01]  /*a5c0*/  MUFU.EX2 R29, R29 ;  /* 0x0000001d001d7308 */ /* 0x000ee20000000800 */
[----:B-1----:R-:W-:Y:S01]  /*a5d0*/  @!P2 FMUL R25, R25, R25 ;  /* 0x000000191919a220 */ /* 0x002fe20000400000 */
[----:B------:R-:W-:-:S05]  /*a5e0*/  FSETP.GEU.AND P2, PT, R35, -126, PT ;  /* 0xc2fc00002300780b */ /* 0x000fca0003f4e000 */
[----:B------:R-:W-:Y:S01]  /*a5f0*/  @!P5 FMUL R39, R39, 0.5 ;  /* 0x3f0000002727d820 */ /* 0x000fe20000400000 */
[----:B------:R-:W1:Y:S01]  /*a600*/  MUFU.EX2 R34, R31 ;  /* 0x0000001f00227308 */ /* 0x000e620000000800 */
[----:B--2---:R-:W-:Y:S01]  /*a610*/  @!P3 FMUL R60, R60, R60 ;  /* 0x0000003c3c3cb220 */ /* 0x004fe20000400000 */
[----:B------:R-:W-:-:S05]  /*a620*/  FSETP.GEU.AND P3, PT, R30, -126, PT ;  /* 0xc2fc00001e00780b */ /* 0x000fca0003f6e000 */
[----:B------:R-:W-:Y:S01]  /*a630*/  @!P2 FMUL R35, R35, 0.5 ;  /* 0x3f0000002323a820 */ /* 0x000fe20000400000 */
[----:B------:R2:W4:Y:S01]  /*a640*/  MUFU.EX2 R42, R39 ;  /* 0x00000027002a7308 */ /* 0x0005220000000800 */
[----:B---3--:R-:W-:Y:S01]  /*a650*/  @!P6 FMUL R29, R29, R29 ;  /* 0x0000001d1d1de220 */ /* 0x008fe20000400000 */
[----:B------:R-:W-:-:S05]  /*a660*/  FSETP.GEU.AND P6, PT, R43, -126, PT ;  /* 0xc2fc00002b00780b */ /* 0x000fca0003fce000 */
[----:B------:R-:W-:Y:S01]  /*a670*/  @!P3 FMUL R30, R30, 0.5 ;  /* 0x3f0000001e1eb820 */ /* 0x000fe20000400000 */
[----:B------:R3:W5:Y:S01]  /*a680*/  MUFU.EX2 R38, R35 ;  /* 0x0000002300267308 */ /* 0x0007620000000800 */
[----:B--2---:R-:W-:Y:S01]  /*a690*/  FFMA R39, R50, UR52, -R76 ;  /* 0x0000003432277c23 */ /* 0x004fe2000800084c */
[----:B-1----:R-:W-:Y:S01]  /*a6a0*/  @!P4 FMUL R34, R34, R34 ;  /* 0x000000222222c220 */ /* 0x002fe20000400000 */
[----:B------:R-:W-:-:S04]  /*a6b0*/  FSETP.GEU.AND P4, PT, R33, -126, PT ;  /* 0xc2fc00002100780b */ /* 0x000fc80003f8e000 */
[----:B------:R-:W-:Y:S01]  /*a6c0*/  @!P6 FMUL R43, R43, 0.5 ;  /* 0x3f0000002b2be820 */ /* 0x000fe20000400000 */
[----:B------:R1:W2:Y:S01]  /*a6d0*/  MUFU.EX2 R31, R30 ;  /* 0x0000001e001f7308 */ /* 0x0002a20000000800 */
[----:B---3--:R-:W-:Y:S01]  /*a6e0*/  FFMA R35, R46, UR52, -R76 ;  /* 0x000000342e237c23 */ /* 0x008fe2000800084c */
[----:B----4-:R-:W-:Y:S01]  /*a6f0*/  @!P5 FMUL R42, R42, R42 ;  /* 0x0000002a2a2ad220 */ /* 0x010fe20000400000 */
        /* <DEDUP_REMOVED lines=21> */
[----:B--2---:R-:W-:-:S06]  /*a850*/  @!P5 FMUL R39, R39, R39 ;  /* 0x000000272727d220 */ /* 0x004fcc0000400000 */
[----:B------:R-:W-:Y:S01]  /*a860*/  @!P4 FMUL R51, R51, 0.5 ;  /* 0x3f0000003333c820 */ /* 0x000fe20000400000 */
[----:B------:R-:W2:Y:S01]  /*a870*/  MUFU.EX2 R43, R43 ;  /* 0x0000002b002b7308 */ /* 0x000ea20000000800 */
[--C-:B-1----:R-:W-:Y:S01]  /*a880*/  FFMA R47, R59, UR52, -R76.reuse ;  /* 0x000000343b2f7c23 */ /* 0x102fe2000800084c */
[----:B---3--:R-:W-:Y:S01]  /*a890*/  @!P2 FMUL R35, R35, R35 ;  /* 0x000000232323a220 */ /* 0x008fe20000400000 */
[----:B------:R-:W-:Y:S01]  /*a8a0*/  FSETP.GEU.AND P2, PT, R55, -126, PT ;  /* 0xc2fc00003700780b */ /* 0x000fe20003f4e000 */
[--C-:B------:R-:W-:Y:S01]  /*a8b0*/  FFMA R59, R71, UR52, -R76.reuse ;  /* 0x00000034473b7c23 */ /* 0x100fe2000800084c */
[----:B------:R-:W-:Y:S01]  /*a8c0*/  FFMA R71, R82, UR52, -R76 ;  /* 0x0000003452477c23 */ /* 0x000fe2000800084c */
[----:B------:R-:W-:Y:S02]  /*a8d0*/  FSETP.GEU.AND P5, PT, R47, -126, PT ;  /* 0xc2fc00002f00780b */ /* 0x000fe40003fae000 */
[----:B------:R1:W3:Y:S01]  /*a8e0*/  MUFU.EX2 R54, R51 ;  /* 0x0000003300367308 */ /* 0x0002e20000000800 */
[----:B----4-:R-:W-:Y:S01]  /*a8f0*/  @!P3 FMUL R50, R50, R50 ;  /* 0x000000323232b220 */ /* 0x010fe20000400000 */
[----:B------:R-:W-:-:S06]  /*a900*/  FSETP.GEU.AND P3, PT, R30, -126, PT ;  /* 0xc2fc00001e00780b */ /* 0x000fcc0003f6e000 */
[----:B------:R-:W-:Y:S01]  /*a910*/  @!P2 FMUL R55, R55, 0.5 ;  /* 0x3f0000003737a820 */ /* 0x000fe20000400000 */
[--C-:B-1----:R-:W-:Y:S01]  /*a920*/  FFMA R51, R63, UR52, -R76.reuse ;  /* 0x000000343f337c23 */ /* 0x102fe2000800084c */
[----:B--2---:R-:W-:Y:S01]  /*a930*/  @!P6 FMUL R43, R43, R43 ;  /* 0x0000002b2b2be220 */ /* 0x004fe20000400000 */
[----:B------:R-:W-:Y:S01]  /*a940*/  @!P5 FMUL R47, R47, 0.5 ;  /* 0x3f0000002f2fd820 */ /* 0x000fe20000400000 */
[----:B------:R1:W2:Y:S01]  /*a950*/  MUFU.EX2 R58, R55 ;  /* 0x00000037003a7308 */ /* 0x0002a20000000800 */
[----:B------:R-:W-:Y:S01]  /*a960*/  FFMA R63, R75, UR52, -R76 ;  /* 0x000000344b3f7c23 */ /* 0x000fe2000800084c */
[----:B------:R-:W-:Y:S01]  /*a970*/  FSETP.GEU.AND P6, PT, R51, -126, PT ;  /* 0xc2fc00003300780b */ /* 0x000fe20003fce000 */
[----:B------:R-:W-:Y:S01]  /*a980*/  @!P3 FMUL R30, R30, 0.5 ;  /* 0x3f0000001e1eb820 */ /* 0x000fe20000400000 */
[----:B------:R-:W-:Y:S01]  /*a990*/  FADD R75, R11, R72 ;  /* 0x000000480b4b7221 */ /* 0x000fe20000000000 */
[----:B---3--:R-:W-:Y:S01]  /*a9a0*/  @!P4 FMUL R54, R54, R54 ;  /* 0x000000363636c220 */ /* 0x008fe20000400000 */
[----:B------:R-:W-:Y:S01]  /*a9b0*/  FSETP.GEU.AND P4, PT, R64, -126, PT ;  /* 0xc2fc00004000780b */ /* 0x000fe20003f8e000 */
[----:B------:R-:W-:Y:S01]  /*a9c0*/  FADD R11, R15, R40 ;  /* 0x000000280f0b7221 */ /* 0x000fe20000000000 */
[----:B------:R-:W3:Y:S01]  /*a9d0*/  MUFU.EX2 R47, R47 ;  /* 0x0000002f002f7308 */ /* 0x000ee20000000800 */
[----:B-1----:R-:W-:Y:S01]  /*a9e0*/  FFMA R55, R67, UR52, -R76 ;  /* 0x0000003443377c23 */ /* 0x002fe2000800084c */
[----:B------:R-:W-:Y:S01]  /*a9f0*/  FADD R76, R36, R73 ;  /* 0x00000049244c7221 */ /* 0x000fe20000000000 */
[----:B------:R-:W-:Y:S01]  /*aa00*/  FADD R79, R11, R74 ;  /* 0x0000004a0b4f7221 */ /* 0x000fe20000000000 */
[----:B------:R-:W-:Y:S01]  /*aa10*/  FADD R67, R19, R44 ;  /* 0x0000002c13437221 */ /* 0x000fe20000000000 */
[----:B------:R-:W-:Y:S01]  /*aa20*/  FADD R74, R14, R69 ;  /* 0x000000450e4a7221 */ /* 0x000fe20000000000 */
[----:B------:R-:W-:Y:S01]  /*aa30*/  SHF.L.U32 R15, R9, 0x1f, RZ ;  /* 0x0000001f090f7819 */ /* 0x000fe200000006ff */
[----:B------:R-:W-:Y:S01]  /*aa40*/  @!P6 FMUL R51, R51, 0.5 ;  /* 0x3f0000003333e820 */ /* 0x000fe20000400000 */
[----:B------:R1:W4:Y:S01]  /*aa50*/  MUFU.EX2 R62, R30 ;  /* 0x0000001e003e7308 */ /* 0x0003220000000800 */
[----:B--2---:R-:W-:Y:S01]  /*aa60*/  @!P2 FMUL R58, R58, R58 ;  /* 0x0000003a3a3aa220 */ /* 0x004fe20000400000 */
[----:B------:R-:W-:Y:S01]  /*aa70*/  FSETP.GEU.AND P2, PT, R66, -126, PT ;  /* 0xc2fc00004200780b */ /* 0x000fe20003f4e000 */
[----:B------:R-:W-:Y:S01]  /*aa80*/  @!P4 FMUL R64, R64, 0.5 ;  /* 0x3f0000004040c820 */ /* 0x000fe20000400000 */
[----:B------:R-:W-:-:S02]  /*aa90*/  F2FP.BF16.F32.PACK_AB R36, R41, R36 ;  /* 0x000000242924723e */ /* 0x000fc400000010ff */
[----:B------:R-:W-:Y:S02]  /*aaa0*/  F2FP.BF16.F32.PACK_AB R40, R40, R49 ;  /* 0x000000312828723e */ /* 0x000fe400000010ff */
[----:B------:R-:W2:Y:S01]  /*aab0*/  MUFU.EX2 R51, R51 ;  /* 0x0000003300337308 */ /* 0x000ea20000000800 */
[----:B---3--:R-:W-:Y:S01]  /*aac0*/  @!P5 FMUL R47, R47, R47 ;  /* 0x0000002f2f2fd220 */ /* 0x008fe20000400000 */
[----:B------:R-:W-:Y:S01]  /*aad0*/  FSETP.GEU.AND P5, PT, R68, -126, PT ;  /* 0xc2fc00004400780b */ /* 0x000fe20003fae000 */
[----:B-1----:R-:W-:Y:S01]  /*aae0*/  FADD R30, -R13, R10 ;  /* 0x0000000a0d1e7221 */ /* 0x002fe20000000100 */
[----:B------:R-:W-:Y:S01]  /*aaf0*/  FADD R13, R28, R57 ;  /* 0x000000391c0d7221 */ /* 0x000fe20000000000 */
[----:B------:R-:W-:Y:S02]  /*ab00*/  F2FP.BF16.F32.PACK_AB R28, R19, R28 ;  /* 0x0000001c131c723e */ /* 0x000fe400000010ff */
[----:B------:R-:W-:Y:S01]  /*ab10*/  @!P2 FMUL R66, R66, 0.5 ;  /* 0x3f0000004242a820 */ /* 0x000fe20000400000 */
[----:B------:R-:W1:Y:S01]  /*ab20*/  MUFU.EX2 R64, R64 ;  /* 0x0000004000407308 */ /* 0x000e620000000800 */
[----:B----4-:R-:W-:Y:S01]  /*ab30*/  @!P3 FMUL R62, R62, R62 ;  /* 0x0000003e3e3eb220 */ /* 0x010fe20000400000 */
[----:B------:R-:W-:Y:S01]  /*ab40*/  FSETP.GEU.AND P3, PT, R55, -126, PT ;  /* 0xc2fc00003700780b */ /* 0x000fe20003f6e000 */
[----:B------:R-:W-:Y:S01]  /*ab50*/  FADD R82, R13, R76 ;  /* 0x0000004c0d527221 */ /* 0x000fe20000000000 */
[----:B------:R-:W-:Y:S01]  /*ab60*/  FADD R13, R26, R53 ;  /* 0x000000351a0d7221 */ /* 0x000fe20000000000 */
[----:B------:R-:W-:Y:S01]  /*ab70*/  FADD R76, R16, R77 ;  /* 0x0000004d104c7221 */ /* 0x000fe20000000000 */
[----:B------:R-:W-:Y:S01]  /*ab80*/  FMUL R30, R30, UR52 ;  /* 0x000000341e1e7c20 */ /* 0x000fe20008400000 */
[----:B------:R-:W-:Y:S01]  /*ab90*/  @!P5 FMUL R68, R68, 0.5 ;  /* 0x3f0000004444d820 */ /* 0x000fe20000400000 */
[----:B------:R-:W3:Y:S01]  /*aba0*/  MUFU.EX2 R66, R66 ;  /* 0x0000004200427308 */ /* 0x000ee20000000800 */
[----:B--2---:R-:W-:Y:S01]  /*abb0*/  @!P6 FMUL R51, R51, R51 ;  /* 0x000000333333e220 */ /* 0x004fe20000400000 */
[----:B------:R-:W-:Y:S01]  /*abc0*/  FSETP.GEU.AND P6, PT, R70, -126, PT ;  /* 0xc2fc00004600780b */ /* 0x000fe20003fce000 */
[----:B------:R-:W-:Y:S01]  /*abd0*/  FADD R75, R75, R82 ;  /* 0x000000524b4b7221 */ /* 0x000fe20000000000 */
[----:B------:R-:W-:-:S02]  /*abe0*/  F2FP.BF16.F32.PACK_AB R26, R17, R26 ;  /* 0x0000001a111a723e */ /* 0x000fc400000010ff */
[----:B------:R-:W-:Y:S01]  /*abf0*/  F2FP.BF16.F32.PACK_AB R44, R44, R57 ;  /* 0x000000392c2c723e */ /* 0x000fe200000010ff */
        /* <DEDUP_REMOVED lines=19> */
[----:B------:R-:W-:-:S03]  /*ad30*/  FSETP.GEU.AND P6, PT, R83, -126, PT ;  /* 0xc2fc00005300780b */ /* 0x000fc60003fce000 */
[----:B------:R-:W-:Y:S01]  /*ad40*/  FADD R170, R33, R70 ;  /* 0x0000004621aa7221 */ /* 0x000fe20000000000 */
[----:B------:R-:W-:Y:S01]  /*ad50*/  F2FP.BF16.F32.PACK_AB R33, R46, R33 ;  /* 0x000000212e21723e */ /* 0x000fe200000010ff */
[----:B------:R-:W-:Y:S01]  /*ad60*/  @!P3 FMUL R78, R78, 0.5 ;  /* 0x3f0000004e4eb820 */ /* 0x000fe20000400000 */
[----:B------:R3:W4:Y:S01]  /*ad70*/  MUFU.EX2 R72, R71 ;  /* 0x0000004700487308 */ /* 0x0007220000000800 */
[----:B--2---:R-:W-:Y:S01]  /*ad80*/  @!P4 FMUL R59, R59, R59 ;  /* 0x0000003b3b3bc220 */ /* 0x004fe20000400000 */
[----:B------:R-:W-:-:S05]  /*ad90*/  FSETP.GEU.AND P4, PT, R168, -126, PT ;  /* 0xc2fc0000a800780b */ /* 0x000fca0003f8e000 */
[----:B------:R-:W-:Y:S01]  /*ada0*/  @!P6 FMUL R83, R83, 0.5 ;  /* 0x3f0000005353e820 */ /* 0x000fe20000400000 */
[----:B------:R2:W5:Y:S01]  /*adb0*/  MUFU.EX2 R10, R78 ;  /* 0x0000004e000a7308 */ /* 0x0005620000000800 */
[----:B-1----:R-:W-:Y:S01]  /*adc0*/  @!P2 FMUL R63, R63, R63 ;  /* 0x0000003f3f3fa220 */ /* 0x002fe20000400000 */
[----:B------:R-:W-:Y:S01]  /*add0*/  FSETP.GEU.AND P2, PT, R85, -126, PT ;  /* 0xc2fc00005500780b */ /* 0x000fe20003f4e000 */
[----:B---3--:R-:W-:-:S04]  /*ade0*/  FADD R71, R23, R20 ;  /* 0x0000001417477221 */ /* 0x008fc80000000000 */
[----:B------:R-:W-:Y:S01]  /*adf0*/  @!P4 FMUL R168, R168, 0.5 ;  /* 0x3f000000a8a8c820 */ /* 0x000fe20000400000 */
[----:B------:R-:W1:Y:S01]  /*ae00*/  MUFU.EX2 R11, R83 ;  /* 0x00000053000b7308 */ /* 0x000e620000000800 */
[----:B----4-:R-:W-:Y:S01]  /*ae10*/  @!P5 FMUL R72, R72, R72 ;  /* 0x000000484848d220 */ /* 0x010fe20000400000 */
[----:B------:R-:W-:Y:S01]  /*ae20*/  FSETP.GEU.AND P5, PT, R87, -126, PT ;  /* 0xc2fc00005700780b */ /* 0x000fe20003fae000 */
[----:B--2---:R-:W-:Y:S01]  /*ae30*/  FADD R78, R41, R52 ;  /* 0x00000034294e7221 */ /* 0x004fe20000000000 */
        /* <DEDUP_REMOVED lines=59> */
[----:B--2---:R-:W-:Y:S01]  /*b1f0*/  @!P6 FMUL R67, R67, R67 ;  /* 0x000000434343e220 */ /* 0x004fe20000400000 */
[----:B------:R-:W-:Y:S01]  /*b200*/  FADD R80, R75, R80 ;  /* 0x000000504b507221 */ /* 0x000fe20000000000 */
[----:B------:R-:W-:Y:S01]  /*b210*/  FADD R85, R76, R85 ;  /* 0x000000554c557221 */ /* 0x000fe20000000000 */
[----:B------:R-:W-:Y:S01]  /*b220*/  F2FP.BF16.F32.PACK_AB R27, R34, R27 ;  /* 0x0000001b221b723e */ /* 0x000fe200000010ff */
[----:B------:R1:W2:Y:S01]  /*b230*/  SYNCS.PHASECHK.TRANS64.TRYWAIT P2, [UR10+0x3c000], R15 ;  /* 0x03c0000fff0075a7 */ /* 0x0002a2000804014a */
[----:B------:R-:W-:Y:S01]  /*b240*/  F2FP.BF16.F32.PACK_AB R34, R37, R14 ;  /* 0x0000000e2522723e */ /* 0x000fe200000010ff */
[----:B------:R-:W-:Y:S01]  /*b250*/  FADD R85, R172, R85 ;  /* 0x00000055ac557221 */ /* 0x000fe20000000000 */
[----:B---3--:R-:W-:Y:S01]  /*b260*/  @!P4 FMUL R168, R168, R168 ;  /* 0x000000a8a8a8c220 */ /* 0x008fe20000400000 */
[----:B------:R-:W-:Y:S01]  /*b270*/  F2FP.BF16.F32.PACK_AB R29, R38, R29 ;  /* 0x0000001d261d723e */ /* 0x000fe200000010ff */
[----:B------:R-:W-:Y:S01]  /*b280*/  FFMA R4, R67, R4, R80 ;  /* 0x0000000443047223 */ /* 0x000fe20000000050 */
[----:B------:R-:W-:Y:S01]  /*b290*/  FADD R85, R86, R85 ;  /* 0x0000005556557221 */ /* 0x000fe20000000000 */
[----:B------:R-:W-:Y:S01]  /*b2a0*/  F2FP.BF16.F32.PACK_AB R31, R42, R31 ;  /* 0x0000001f2a1f723e */ /* 0x000fe200000010ff */
[----:B------:R-:W-:Y:S01]  /*b2b0*/  FMUL R152, R152, R67 ;  /* 0x0000004398987220 */ /* 0x000fe20000400000 */
[----:B------:R-:W-:Y:S01]  /*b2c0*/  F2FP.BF16.F32.PACK_AB R37, R54, R39 ;  /* 0x000000273625723e */ /* 0x000fe200000010ff */
[----:B------:R-:W-:Y:S01]  /*b2d0*/  FFMA R5, R168, R5, R85 ;  /* 0x00000005a8057223 */ /* 0x000fe20000000055 */
[----:B------:R-:W-:Y:S01]  /*b2e0*/  F2FP.BF16.F32.PACK_AB R46, R20, R61 ;  /* 0x0000003d142e723e */ /* 0x000fe200000010ff */
[----:B------:R-:W-:Y:S01]  /*b2f0*/  FMUL R153, R153, R67 ;  /* 0x0000004399997220 */ /* 0x000fe20000400000 */
[----:B------:R-:W-:Y:S01]  /*b300*/  F2FP.BF16.F32.PACK_AB R25, R60, R25 ;  /* 0x000000193c19723e */ /* 0x000fe200000010ff */
[-C--:B------:R-:W-:Y:S01]  /*b310*/  FMUL R156, R156, R67.reuse ;  /* 0x000000439c9c7220 */ /* 0x080fe20000400000 */
        /* <DEDUP_REMOVED lines=93> */
.L_x_39:
[----:B------:R-:W-:Y:S05]  /*b8f0*/  @P2 BRA `(.L_x_40) ;  /* 0x0000000000082947 */ /* 0x000fea0003800000 */
[----:B------:R-:W1:Y:S02]  /*b900*/  SYNCS.PHASECHK.TRANS64.TRYWAIT P2, [UR10+0x3c000], R15 ;  /* 0x03c0000fff0075a7 */ /* 0x000e64000804014a */
[----:B-1----:R-:W-:Y:S05]  /*b910*/  @!P2 BRA `(.L_x_41) ;  /* 0x0000004c0020a947 */ /* 0x002fea0003800000 */
.L_x_40:
        /* <DEDUP_REMOVED lines=203> */
.L_x_42:
[----:B------:R-:W-:-:S04]  /*c5d0*/  ULEA UR10, UR39, UR36, 0x3 ;  /* 0x00000024270a7291 */ /* 0x000fc8000f8e183f */
[----:B------:R-:W-:-:S04]  /*c5e0*/  UIADD3 UR10, UR10, 0x3c028, URZ ;  /* 0x0003c0280a0a7890 */ /* 0x000fc8000fffe03f */
[----:B------:R-:W-:-:S09]  /*c5f0*/  UPRMT UR10, URZ, 0x654, UR10 ;  /* 0x000006543f0a7896 */ /* 0x000fd2000800000a */
[----:B------:R-:W-:Y:S01]  /*c600*/  SYNCS.ARRIVE.TRANS64.RED.A1T0 RZ, [UR10], RZ ;  /* 0x000000ffffff79a7 */ /* 0x000fe2000810040a */
[----:B------:R-:W-:Y:S05]  /*c610*/  @P1 BRA `(.L_x_43) ;  /* 0x0000000000041947 */ /* 0x000fea0003800000 */
[----:B------:R-:W-:Y:S01]  /*c620*/  BPT.TRAP 0x1 ;  /* 0x000000040000795c */ /* 0x000fe20000300000 */
.L_x_43:
[----:B------:R-:W-:-:S04]  /*c630*/  UIADD3 UR39, UR39, 0x1, URZ ;  /* 0x0000000127277890 */ /* 0x000fc8000fffe03f */
[----:B------:R-:W-:-:S04]  /*c640*/  UISETP.NE.AND UP0, UPT, UR39, 0x5, UPT ;  /* 0x000000052700788c */ /* 0x000fc8000bf05270 */
[----:B------:R-:W-:Y:S01]  /*c650*/  USEL UR39, UR39, URZ, UP0 ;  /* 0x0000003f27277287 */ /* 0x000fe20008000000 */
[----:B------:R-:W-:Y:S11]  /*c660*/  @!P0 BRA `(.L_x_44) ;  /* 0x0000000000048947 */ /* 0x000ff60003800000 */
[----:B------:R-:W-:Y:S01]  /*c670*/  BPT.TRAP 0x1 ;  /* 0x000000040000795c */ /* 0x000fe20000300000 */
.L_x_44:
[----:B------:R-:W-:-:S04]  /*c680*/  ULEA UR10, UR39, UR36, 0x3 ;  /* 0x00000024270a7291 */ /* 0x000fc8000f8e183f */
[----:B------:R-:W-:-:S04]  /*c690*/  UIADD3 UR10, UR10, 0x3c028, URZ ;  /* 0x0003c0280a0a7890 */ /* 0x000fc8000fffe03f */
[----:B------:R-:W-:-:S09]  /*c6a0*/  UPRMT UR10, URZ, 0x654, UR10 ;  /* 0x000006543f0a7896 */ /* 0x000fd2000800000a */
[----:B------:R-:W-:Y:S01]  /*c6b0*/  SYNCS.ARRIVE.TRANS64.RED.A1T0 RZ, [UR10], RZ ;  /* 0x000000ffffff79a7 */ /* 0x000fe2000810040a */
[----:B------:R-:W-:Y:S05]  /*c6c0*/  @P1 BRA `(.L_x_45) ;  /* 0x0000000000041947 */ /* 0x000fea0003800000 */
[----:B------:R-:W-:Y:S01]  /*c6d0*/  BPT.TRAP 0x1 ;  /* 0x000000040000795c */ /* 0x000fe20000300000 */
.L_x_45:
[----:B------:R-:W-:Y:S01]  /*c6e0*/  UIADD3 UR5, UR5, 0x1, URZ ;  /* 0x0000000105057890 */ /* 0x000fe2000fffe03f */
[C---:B------:R-:W-:Y:S01]  /*c6f0*/  ISETP.GT.AND P2, PT, R8.reuse, 0x1, PT ;  /* 0x000000010800780c */ /* 0x040fe20003f44270 */
[----:B------:R-:W-:Y:S01]  /*c700*/  UIADD3 UR39, UR39, 0x1, URZ ;  /* 0x0000000127277890 */ /* 0x000fe2000fffe03f */
[----:B------:R-:W-:Y:S01]  /*c710*/  IADD3 R8, R8, -0x1, RZ ;  /* 0xffffffff08087810 */ /* 0x000fe20007ffe0ff */
[----:B------:R-:W-:Y:S01]  /*c720*/  UISETP.NE.AND UP1, UPT, UR5, 0x5, UPT ;  /* 0x000000050500788c */ /* 0x000fe2000bf25270 */
[----:B------:R-:W-:Y:S01]  /*c730*/  IADD3 R3, R3, 0x80, RZ ;  /* 0x0000008003037810 */ /* 0x000fe20007ffe0ff */
[----:B------:R-:W-:Y:S01]  /*c740*/  UISETP.NE.AND UP0, UPT, UR39, 0x5, UPT ;  /* 0x000000052700788c */ /* 0x000fe2000bf05270 */
[----:B-1----:R-:W-:Y:S01]  /*c750*/  MOV R10, R6 ;  /* 0x00000006000a7202 */ /* 0x002fe20000000f00 */
[----:B------:R-:W-:Y:S01]  /*c760*/  USEL UR10, URZ, 0x1, UP1 ;  /* 0x000000013f0a7887 */ /* 0x000fe20008800000 */
[----:B------:R-:W-:Y:S01]  /*c770*/  MOV R11, R7 ;  /* 0x00000007000b7202 */ /* 0x000fe20000000f00 */
[----:B------:R-:W-:-:S02]  /*c780*/  USEL UR39, UR39, URZ, UP0 ;  /* 0x0000003f27277287 */ /* 0x000fc40008000000 */
[----:B------:R-:W-:Y:S02]  /*c790*/  USEL UR5, UR5, URZ, UP1 ;  /* 0x0000003f05057287 */ /* 0x000fe40008800000 */
[----:B------:R-:W-:Y:S01]  /*c7a0*/  LOP3.LUT R9, R9, UR10, RZ, 0x3c, !PT ;  /* 0x0000000a09097c12 */ /* 0x000fe2000f8e3cff */
[----:B------:R-:W-:Y:S09]  /*c7b0*/  @P2 BRA `(.L_x_46) ;  /* 0xffffffbc009c2947 */ /* 0x000ff2000383ffff */
.L_x_35:
[----:B------:R-:W2:Y:S01]  /*c7c0*/  SHFL.BFLY PT, R3, R4, 0x1, 0x1f ;  /* 0x0c201f0004037f89 */ /* 0x000ea200000e0000 */
[----:B------:R-:W-:Y:S01]  /*c7d0*/  BSSY B0, `(.L_x_47) ;  /* 0x0000024000007945 */ /* 0x000fe20003800000 */
[----:B------:R-:W-:Y:S01]  /*c7e0*/  MOV R9, 0x7f800000 ;  /* 0x7f80000000097802 */ /* 0x000fe20000000f00 */
[----:B------:R-:W-:Y:S01]  /*c7f0*/  IMAD.MOV.U32 R11, RZ, RZ, 0x7f800000 ;  /* 0x7f800000ff0b7424 */ /* 0x000fe200078e00ff */
[----:B------:R-:W3:Y:S01]  /*c800*/  SHFL.BFLY PT, R0, R5, 0x1, 0x1f ;  /* 0x0c201f0005007f89 */ /* 0x000ee200000e0000 */
[----:B------:R-:W-:Y:S01]  /*c810*/  MOV R8, 0x3f800000 ;  /* 0x3f80000000087802 */ /* 0x000fe20000000f00 */
[----:B--2---:R-:W-:Y:S01]  /*c820*/  FADD R3, R3, R4 ;  /* 0x0000000403037221 */ /* 0x004fe20000000000 */
[----:B---3--:R-:W-:-:S04]  /*c830*/  FADD R16, R0, R5 ;  /* 0x0000000500107221 */ /* 0x008fc80000000000 */
[----:B------:R-:W2:Y:S01]  /*c840*/  SHFL.BFLY PT, R2, R3, 0x2, 0x1f ;  /* 0x0c401f0003027f89 */ /* 0x000ea200000e0000 */
[----:B------:R-:W-:-:S03]  /*c850*/  MOV R0, 0x3f800000 ;  /* 0x3f80000000007802 */ /* 0x000fc60000000f00 */
[----:B------:R-:W3:Y:S01]  /*c860*/  SHFL.BFLY PT, R17, R16, 0x2, 0x1f ;  /* 0x0c401f0010117f89 */ /* 0x000ee200000e0000 */
[C---:B--2---:R-:W-:Y:S01]  /*c870*/  FSETP.NE.AND P0, PT, R3.reuse, -R2, PT ;  /* 0x800000020300720b */ /* 0x044fe20003f05000 */
[----:B------:R-:W-:Y:S01]  /*c880*/  FADD R2, R3, R2 ;  /* 0x0000000203027221 */ /* 0x000fe20000000000 */
[----:B---3--:R-:W-:-:S11]  /*c890*/  FADD R5, R16, R17 ;  /* 0x0000001110057221 */ /* 0x008fd60000000000 */
[----:B------:R-:W-:Y:S05]  /*c8a0*/  @!P0 BRA `(.L_x_48) ;  /* 0x0000000000588947 */ /* 0x000fea0003800000 */
[----:B------:R-:W-:Y:S01]  /*c8b0*/  MOV R4, R2 ;  /* 0x0000000200047202 */ /* 0x000fe20000000f00 */
[----:B------:R-:W-:Y:S03]  /*c8c0*/  BSSY B1, `(.L_x_49) ;  /* 0x000000d000017945 */ /* 0x000fe60003800000 */
[----:B------:R-:W-:-:S04]  /*c8d0*/  IADD3 R0, R4, 0x1800000, RZ ;  /* 0x0180000004007810 */ /* 0x000fc80007ffe0ff */
[----:B------:R-:W-:-:S04]  /*c8e0*/  LOP3.LUT R0, R0, 0x7f800000, RZ, 0xc0, !PT ;  /* 0x7f80000000007812 */ /* 0x000fc800078ec0ff */
[----:B------:R-:W-:-:S13]  /*c8f0*/  ISETP.GT.U32.AND P0, PT, R0, 0x1ffffff, PT ;  /* 0x01ffffff0000780c */ /* 0x000fda0003f04070 */
[----:B------:R-:W-:Y:S05]  /*c900*/  @P0 BRA `(.L_x_50) ;  /* 0x0000000000100947 */ /* 0x000fea0003800000 */
[----:B------:R-:W-:Y:S02]  /*c910*/  MOV R2, R4 ;  /* 0x0000000400027202 */ /* 0x000fe40000000f00 */
[----:B------:R-:W-:-:S07]  /*c920*/  MOV R15, 0xc940 ;  /* 0x0000c940000f7802 */ /* 0x000fce0000000f00 */
[----:B-1----:R-:W-:Y:S05]  /*c930*/  CALL.REL.NOINC `($__internal_0_$__cuda_sm20_rcp_rn_f32_slowpath) ;  /* 0x0000003c00c07944 */ /* 0x002fea0003c00000 */
[----:B------:R-:W-:Y:S05]  /*c940*/  BRA `(.L_x_51) ;  /* 0x0000000000107947 */ /* 0x000fea0003800000 */
.L_x_50:
[----:B------:R-:W2:Y:S02]  /*c950*/  MUFU.RCP R3, R4 ;  /* 0x0000000400037308 */ /* 0x000ea40000001000 */
[----:B--2---:R-:W-:-:S04]  /*c960*/  FFMA R0, R4, R3, -1 ;  /* 0xbf80000004007423 */ /* 0x004fc80000000003 */
[----:B------:R-:W-:-:S04]  /*c970*/  FADD.FTZ R0, -R0, -RZ ;  /* 0x800000ff00007221 */ /* 0x000fc80000010100 */
[----:B------:R-:W-:-:S07]  /*c980*/  FFMA R0, R3, R0, R3 ;  /* 0x0000000003007223 */ /* 0x000fce0000000003 */
.L_x_51:
[----:B------:R-:W-:Y:S05]  /*c990*/  BSYNC B1 ;  /* 0x0000000000017941 */ /* 0x000fea0003800000 */
.L_x_49:
[----:B------:R-:W-:Y:S01]  /*c9a0*/  FSETP.GEU.AND P0, PT, |R4|, 1.175494350822287508e-38, PT ;  /* 0x008000000400780b */ /* 0x000fe20003f0e200 */
[----:B------:R-:W-:-:S12]  /*c9b0*/  ULDC UR4, c[0x0][0x600] ;  /* 0x0001800000047ab9 */ /* 0x000fd80000000800 */
[----:B------:R-:W-:-:S04]  /*c9c0*/  @!P0 FMUL R4, R4, 16777216 ;  /* 0x4b80000004048820 */ /* 0x000fc80000400000 */
[----:B------:R-:W2:Y:S02]  /*c9d0*/  MUFU.LG2 R2, R4 ;  /* 0x0000000400027308 */ /* 0x000ea40000000c00 */
[----:B--2---:R-:W-:-:S04]  /*c9e0*/  @!P0 FADD R2, R2, -24 ;  /* 0xc1c0000002028421 */ /* 0x004fc80000000000 */
[----:B------:R-:W-:-:S04]  /*c9f0*/  FMUL R11, R2, 0.69314718246459960938 ;  /* 0x3f317218020b7820 */ /* 0x000fc80000400000 */
[----:B------:R-:W-:-:S07]  /*ca00*/  FFMA R11, R6, UR4, R11 ;  /* 0x00000004060b7c23 */ /* 0x000fce000800000b */
.L_x_48:
[----:B------:R-:W-:Y:S05]  /*ca10*/  BSYNC B0 ;  /* 0x0000000000007941 */ /* 0x000fea0003800000 */
.L_x_47:
[----:B------:R-:W-:Y:S01]  /*ca20*/  FSETP.NE.AND P0, PT, R16, -R17, PT ;  /* 0x800000111000720b */ /* 0x000fe20003f05000 */
[----:B------:R-:W-:Y:S01]  /*ca30*/  ULDC UR4, c[0x0][0x608] ;  /* 0x0001820000047ab9 */ /* 0x000fe20000000800 */
[----:B------:R-:W-:Y:S01]  /*ca40*/  BSSY B0, `(.L_x_52) ;  /* 0x0000041000007945 */ /* 0x000fe20003800000 */
[----:B------:R-:W-:-:S04]  /*ca50*/  FMUL R0, R0, UR4 ;  /* 0x0000000400007c20 */ /* 0x000fc80008400000 */
        /* <DEDUP_REMOVED lines=40> */
[----:B------:R-:W-:Y:S06]  /*cce0*/  @!P0 BRA `(.L_x_53) ;  /* 0x0000000000588947 */ /* 0x000fec0003800000 */
[----:B------:R-:W-:Y:S01]  /*ccf0*/  IADD3 R0, R5, 0x1800000, RZ ;  /* 0x0180000005007810 */ /* 0x000fe20007ffe0ff */
[----:B------:R-:W-:Y:S03]  /*cd00*/  BSSY B1, `(.L_x_54) ;  /* 0x000000d000017945 */ /* 0x000fe60003800000 */
[----:B------:R-:W-:-:S04]  /*cd10*/  LOP3.LUT R0, R0, 0x7f800000, RZ, 0xc0, !PT ;  /* 0x7f80000000007812 */ /* 0x000fc800078ec0ff */
[----:B------:R-:W-:-:S13]  /*cd20*/  ISETP.GT.U32.AND P0, PT, R0, 0x1ffffff, PT ;  /* 0x01ffffff0000780c */ /* 0x000fda0003f04070 */
[----:B------:R-:W-:Y:S05]  /*cd30*/  @P0 BRA `(.L_x_55) ;  /* 0x0000000000140947 */ /* 0x000fea0003800000 */
[----:B------:R-:W-:Y:S02]  /*cd40*/  MOV R2, R5 ;  /* 0x0000000500027202 */ /* 0x000fe40000000f00 */
[----:B------:R-:W-:-:S07]  /*cd50*/  MOV R15, 0xcd70 ;  /* 0x0000cd70000f7802 */ /* 0x000fce0000000f00 */
[----:B-1----:R-:W-:Y:S05]  /*cd60*/  CALL.REL.NOINC `($__internal_0_$__cuda_sm20_rcp_rn_f32_slowpath) ;  /* 0x0000003800b47944 */ /* 0x002fea0003c00000 */
[----:B------:R-:W-:Y:S01]  /*cd70*/  MOV R8, R0 ;  /* 0x0000000000087202 */ /* 0x000fe20000000f00 */
[----:B------:R-:W-:Y:S06]  /*cd80*/  BRA `(.L_x_56) ;  /* 0x0000000000107947 */ /* 0x000fec0003800000 */
.L_x_55:
[----:B------:R-:W2:Y:S02]  /*cd90*/  MUFU.RCP R8, R5 ;  /* 0x0000000500087308 */ /* 0x000ea40000001000 */
[----:B--2---:R-:W-:-:S04]  /*cda0*/  FFMA R0, R5, R8, -1 ;  /* 0xbf80000005007423 */ /* 0x004fc80000000008 */
[----:B------:R-:W-:-:S04]  /*cdb0*/  FADD.FTZ R3, -R0, -RZ ;  /* 0x800000ff00037221 */ /* 0x000fc80000010100 */
[----:B------:R-:W-:-:S07]  /*cdc0*/  FFMA R8, R8, R3, R8 ;  /* 0x0000000308087223 */ /* 0x000fce0000000008 */
.L_x_56:
[----:B------:R-:W-:Y:S05]  /*cdd0*/  BSYNC B1 ;  /* 0x0000000000017941 */ /* 0x000fea0003800000 */
.L_x_54:
[----:B------:R-:W-:Y:S01]  /*cde0*/  FSETP.GEU.AND P0, PT, |R5|, 1.175494350822287508e-38, PT ;  /* 0x008000000500780b */ /* 0x000fe20003f0e200 */
[----:B------:R-:W-:-:S12]  /*cdf0*/  ULDC UR4, c[0x0][0x600] ;  /* 0x0001800000047ab9 */ /* 0x000fd80000000800 */
[----:B------:R-:W-:-:S04]  /*ce00*/  @!P0 FMUL R5, R5, 16777216 ;  /* 0x4b80000005058820 */ /* 0x000fc80000400000 */
[----:B------:R-:W2:Y:S02]  /*ce10*/  MUFU.LG2 R0, R5 ;  /* 0x0000000500007308 */ /* 0x000ea40000000c00 */
[----:B--2---:R-:W-:-:S04]  /*ce20*/  @!P0 FADD R0, R0, -24 ;  /* 0xc1c0000000008421 */ /* 0x004fc80000000000 */
[----:B------:R-:W-:-:S04]  /*ce30*/  FMUL R0, R0, 0.69314718246459960938 ;  /* 0x3f31721800007820 */ /* 0x000fc80000400000 */
[----:B------:R-:W-:-:S07]  /*ce40*/  FFMA R9, R7, UR4, R0 ;  /* 0x0000000407097c23 */ /* 0x000fce0008000000 */
.L_x_53:
[----:B------:R-:W-:Y:S05]  /*ce50*/  BSYNC B0 ;  /* 0x0000000000007941 */ /* 0x000fea0003800000 */
.L_x_52:
[----:B------:R-:W-:Y:S01]  /*ce60*/  UISETP.NE.AND UP0, UPT, UR38, 0x1, UPT ;  /* 0x000000012600788c */ /* 0x000fe2000bf05270 */
[----:B------:R-:W2:Y:S03]  /*ce70*/  S2R R2, SR_TID.X ;  /* 0x0000000000027919 */ /* 0x000ea60000002100 */
[----:B------:R-:W-:-:S06]  /*ce80*/  USEL UR4, URZ, 0x1, UP0 ;  /* 0x000000013f047887 */ /* 0x000fcc0008000000 */
[----:B------:R-:W-:Y:S01]  /*ce90*/  MOV R0, UR4 ;  /* 0x0000000400007c02 */ /* 0x000fe20008000f00 */
[----:B------:R-:W-:Y:S02]  /*cea0*/  ULDC UR4, c[0x0][0x608] ;  /* 0x0001820000047ab9 */ /* 0x000fe40000000800 */
[----:B------:R-:W-:Y:S01]  /*ceb0*/  FMUL R8, R8, UR4 ;  /* 0x0000000408087c20 */ /* 0x000fe20008400000 */
[----:B------:R-:W-:-:S03]  /*cec0*/  SHF.L.U32 R0, R0, 0x1f, RZ ;  /* 0x0000001f00007819 */ /* 0x000fc600000006ff */
[-C--:B------:R-:W-:Y:S01]  /*ced0*/  FMUL R19, R154, R8.reuse ;  /* 0x000000089a137220 */ /* 0x080fe20000400000 */
[----:B------:R-:W3:Y:S01]  /*cee0*/  SYNCS.PHASECHK.TRANS64.TRYWAIT P0, [UR7+0x8], R0 ;  /* 0x00000800ff0075a7 */ /* 0x000ee20008000147 */
        /* <DEDUP_REMOVED lines=15> */
[----:B--2---:R-:W-:Y:S01]  /*cfe0*/  LOP3.LUT P1, RZ, R2, 0x3, RZ, 0xc0, !PT ;  /* 0x0000000302ff7812 */ /* 0x004fe2000782c0ff */
        /* <DEDUP_REMOVED lines=8> */
[----:B------:R-:W-:Y:S01]  /*d070*/  LOP3.LUT R16, R2, 0x7f, RZ, 0xc0, !PT ;  /* 0x0000007f02107812 */ /* 0x000fe200078ec0ff */
[----:B---3--:R-:W-:Y:S06]  /*d080*/  @!P0 BRA `(.L_x_57) ;  /* 0x00000034005c8947 */ /* 0x008fec0003800000 */
.L_x_113:
[----:B------:R-:W-:Y:S01]  /*d090*/  ULDC.64 UR10, c[0x0][0x208] ;  /* 0x00008200000a7ab9 */ /* 0x000fe20000000a00 */
[----:B------:R-:W-:Y:S01]  /*d0a0*/  BSSY B0, `(.L_x_58) ;  /* 0x0000019000007945 */ /* 0x000fe20003800000 */
[----:B------:R-:W-:-:S03]  /*d0b0*/  SHF.R.U32.HI R17, RZ, 0x5, R16 ;  /* 0x00000005ff117819 */ /* 0x000fc60000011610 */
[----:B------:R-:W-:Y:S05]  /*d0c0*/  @P1 BRA `(.L_x_59) ;  /* 0x0000000000581947 */ /* 0x000fea0003800000 */
[----:B------:R-:W3:Y:S01]  /*d0d0*/  S2UR UR4, SR_CTAID.Y ;  /* 0x00000000000479c3 */ /* 0x000ee20000002600 */
[----:B--2---:R-:W-:Y:S01]  /*d0e0*/  SHF.R.U32.HI R0, RZ, 0x2, R2 ;  /* 0x00000002ff007819 */ /* 0x004fe20000011602 */
[----:B------:R-:W-:Y:S01]  /*d0f0*/  USHF.L.U32 UR8, UR37, 0x6, URZ ;  /* 0x0000000625087899 */ /* 0x000fe2000800063f */
[----:B------:R-:W-:Y:S01]  /*d100*/  SHF.L.U32 R3, R17, 0x4, RZ ;  /* 0x0000000411037819 */ /* 0x000fe200000006ff */
[----:B------:R-:W-:Y:S01]  /*d110*/  ULDC.64 UR6, c[0x0][0x688] ;  /* 0x0001a20000067ab9 */ /* 0x000fe20000000a00 */
[----:B------:R-:W-:-:S03]  /*d120*/  LOP3.LUT R0, R0, 0x7, RZ, 0xc0, !PT ;  /* 0x0000000700007812 */ /* 0x000fc600078ec0ff */
[----:B------:R-:W2:Y:S01]  /*d130*/  S2UR UR5, SR_CTAID.Z ;  /* 0x00000000000579c3 */ /* 0x000ea20000002700 */
[----:B------:R-:W-:-:S04]  /*d140*/  LOP3.LUT R0, R3, 0xfffffff0, R0, 0xe2, !PT ;  /* 0xfffffff003007812 */ /* 0x000fc800078ee200 */
[----:B------:R-:W-:-:S04]  /*d150*/  IADD3 R3, R0, UR8, RZ ;  /* 0x0000000800037c10 */ /* 0x000fc8000fffe0ff */
[----:B------:R-:W-:Y:S01]  /*d160*/  IADD3 R2, R3, 0x8, RZ ;  /* 0x0000000803027810 */ /* 0x000fe20007ffe0ff */
[----:B---3--:R-:W-:-:S04]  /*d170*/  UIMAD UR4, UR4, UR6, UR8 ;  /* 0x00000006040472a4 */ /* 0x008fc8000f8e0208 */
[----:B--2---:R-:W-:-:S03]  /*d180*/  UIMAD UR4, UR5, UR7, UR4 ;  /* 0x00000007050472a4 */ /* 0x004fc6000f8e0204 */
[----:B------:R-:W-:Y:S02]  /*d190*/  ULDC UR5, c[0x0][0x288] ;  /* 0x0000a20000057ab9 */ /* 0x000fe40000000800 */
[----:B------:R-:W-:Y:S02]  /*d1a0*/  ISETP.GE.U32.AND P0, PT, R3, UR5, PT ;  /* 0x0000000503007c0c */ /* 0x000fe4000bf06070 */
[----:B------:R-:W-:Y:S02]  /*d1b0*/  IADD3 R0, P2, R0, UR4, RZ ;  /* 0x0000000400007c10 */ /* 0x000fe4000ff5e0ff */
[----:B------:R-:W-:Y:S01]  /*d1c0*/  ISETP.GE.U32.AND P1, PT, R2, UR5, PT ;  /* 0x0000000502007c0c */ /* 0x000fe2000bf26070 */
[----:B------:R-:W-:Y:S01]  /*d1d0*/  ULDC.64 UR4, c[0x0][0x680] ;  /* 0x0001a00000047ab9 */ /* 0x000fe20000000a00 */
[----:B------:R-:W-:Y:S02]  /*d1e0*/  IADD3.X R3, RZ, RZ, RZ, P2, !PT ;  /* 0x000000ffff037210 */ /* 0x000fe400017fe4ff */
[----:B------:R-:W-:-:S04]  /*d1f0*/  LEA R2, P2, R0, UR4, 0x2 ;  /* 0x0000000400027c11 */ /* 0x000fc8000f8410ff */
[----:B------:R-:W-:-:S05]  /*d200*/  LEA.HI.X R3, R0, UR5, R3, 0x2, P2 ;  /* 0x0000000500037c11 */ /* 0x000fca00090f1403 */
[----:B------:R3:W-:Y:S04]  /*d210*/  @!P0 STG.E desc[UR10][R2.64], R11 ;  /* 0x0000000b02008986 */ /* 0x0007e8000c10190a */
[----:B------:R3:W-:Y:S02]  /*d220*/  @!P1 STG.E desc[UR10][R2.64+0x20], R9 ;  /* 0x0000200902009986 */ /* 0x0007e4000c10190a */
.L_x_59:
[----:B------:R-:W-:Y:S05]  /*d230*/  BSYNC B0 ;  /* 0x0000000000007941 */ /* 0x000fea0003800000 */
.L_x_58:
[----:B------:R-:W-:Y:S01]  /*d240*/  ULDC.64 UR4, c[0x0][0x730] ;  /* 0x0001cc0000047ab9 */ /* 0x000fe20000000a00 */
[-C--:B------:R-:W-:Y:S01]  /*d250*/  FMUL R45, R106, R8.reuse ;  /* 0x000000086a2d7220 */ /* 0x080fe20000400000 */
[----:B------:R-:W-:Y:S01]  /*d260*/  ISETP.NE.U32.AND P0, PT, RZ, UR4, PT ;  /* 0x00000004ff007c0c */ /* 0x000fe2000bf05070 */
[-C--:B------:R-:W-:Y:S01]  /*d270*/  FMUL R107, R107, R8.reuse ;  /* 0x000000086b6b7220 */ /* 0x080fe20000400000 */
[-C--:B------:R-:W-:Y:S01]  /*d280*/  FMUL R47, R110, R8.reuse ;  /* 0x000000086e2f7220 */ /* 0x080fe20000400000 */
[-C--:B------:R-:W-:Y:S01]  /*d290*/  FMUL R111, R111, R8.reuse ;  /* 0x000000086f6f7220 */ /* 0x080fe20000400000 */
[----:B------:R-:W-:Y:S01]  /*d2a0*/  ISETP.NE.AND.EX P0, PT, RZ, UR5, PT, P0 ;  /* 0x00000005ff007c0c */ /* 0x000fe2000bf05300 */
        /* <DEDUP_REMOVED lines=12> */
[----:B------:R-:W-:Y:S06]  /*d370*/  @P0 BRA `(.L_x_60) ;  /* 0x0000000000200947 */ /* 0x000fec0003800000 */
[----:B------:R-:W-:Y:S02]  /*d380*/  ULDC.64 UR4, c[0x0][0x728] ;  /* 0x0001ca0000047ab9 */ /* 0x000fe40000000a00 */
[----:B------:R-:W-:-:S04]  /*d390*/  ISETP.NE.U32.AND P0, PT, RZ, UR4, PT ;  /* 0x00000004ff007c0c */ /* 0x000fc8000bf05070 */
[----:B------:R-:W-:-:S13]  /*d3a0*/  ISETP.NE.AND.EX P0, PT, RZ, UR5, PT, P0 ;  /* 0x00000005ff007c0c */ /* 0x000fda000bf05300 */
[----:B------:R-:W-:Y:S05]  /*d3b0*/  @!P0 BRA `(.L_x_61) ;  /* 0x00000000000c8947 */ /* 0x000fea0003800000 */
[----:B--23--:R-:W2:Y:S02]  /*d3c0*/  LDC.64 R2, c[0x0][0x728] ;  /* 0x0001ca00ff027b82 */ /* 0x00cea40000000a00 */
[----:B--2---:R2:W5:Y:S01]  /*d3d0*/  LDG.E R2, desc[UR10][R2.64] ;  /* 0x0000000a02027981 */ /* 0x004562000c1e1900 */
[----:B------:R-:W-:Y:S05]  /*d3e0*/  BRA `(.L_x_60) ;  /* 0x0000000000047947 */ /* 0x000fea0003800000 */
.L_x_61:
[----:B---3--:R-:W4:Y:S02]  /*d3f0*/  LDC R2, c[0x0][0x720] ;  /* 0x0001c800ff027b82 */ /* 0x008f240000000800 */
.L_x_60:
[----:B--2---:R-:W-:Y:S02]  /*d400*/  MOV R0, RZ ;  /* 0x000000ff00007202 */ /* 0x004fe40000000f00 */
[----:B----45:R-:W-:Y:S02]  /*d410*/  MOV R48, R2 ;  /* 0x0000000200307202 */ /* 0x030fe40000000f00 */
[----:B------:R-:W-:-:S13]  /*d420*/  LOP3.LUT P0, RZ, R0, 0x1bf, RZ, 0xc0, !PT ;  /* 0x000001bf00ff7812 */ /* 0x000fda000780c0ff */
[----:B------:R-:W-:Y:S05]  /*d430*/  @!P0 BRA `(.L_x_62) ;  /* 0x0000000000408947 */ /* 0x000fea0003800000 */
[----:B------:R-:W-:Y:S01]  /*d440*/  MOV R0, 0x0 ;  /* 0x0000000000007802 */ /* 0x000fe20000000f00 */
[----:B------:R-:W-:Y:S01]  /*d450*/  ULDC.64 UR4, c[0x4][0x70] ;  /* 0x01001c0000047ab9 */ /* 0x000fe20000000a00 */
[----:B------:R-:W-:Y:S01]  /*d460*/  ULDC.64 UR6, c[0x4][0x8] ;  /* 0x0100020000067ab9 */ /* 0x000fe20000000a00 */
[----:B------:R-:W-:Y:S01]  /*d470*/  MOV R4, UR4 ;  /* 0x0000000400047c02 */ /* 0x000fe20008000f00 */
[----:B---3--:R2:W3:Y:S01]  /*d480*/  LDC.64 R2, c[0x4][R0] ;  /* 0x0100000000027b82 */ /* 0x0084e20000000a00 */
[----:B------:R-:W-:Y:S01]  /*d490*/  MOV R5, UR5 ;  /* 0x0000000500057c02 */ /* 0x000fe20008000f00 */
[----:B------:R-:W-:Y:S01]  /*d4a0*/  ULDC.64 UR4, c[0x4][0x78] ;  /* 0x01001e0000047ab9 */ /* 0x000fe20000000a00 */
[----:B-1----:R-:W-:Y:S01]  /*d4b0*/  MOV R10, UR6 ;  /* 0x00000006000a7c02 */ /* 0x002fe20008000f00 */
[----:B------:R-:W-:Y:S01]  /*d4c0*/  IMAD.MOV.U32 R8, RZ, RZ, 0x70 ;  /* 0x00000070ff087424 */ /* 0x000fe200078e00ff */
[----:B------:R-:W-:Y:S02]  /*d4d0*/  MOV R6, UR4 ;  /* 0x0000000400067c02 */ /* 0x000fe40008000f00 */
[----:B------:R-:W-:-:S02]  /*d4e0*/  MOV R7, UR5 ;  /* 0x0000000500077c02 */ /* 0x000fc40008000f00 */
[----:B------:R-:W-:Y:S02]  /*d4f0*/  MOV R11, UR7 ;  /* 0x00000007000b7c02 */ /* 0x000fe40008000f00 */
[----:B------:R-:W-:Y:S02]  /*d500*/  MOV R12, 0x1 ;  /* 0x00000001000c7802 */ /* 0x000fe40000000f00 */
[----:B--2---:R-:W-:-:S07]  /*d510*/  MOV R13, RZ ;  /* 0x000000ff000d7202 */ /* 0x004fce0000000f00 */
[----:B------:R-:W-:-:S07]  /*d520*/  LEPC R20, `(.L_x_62) ;  /* 0x000000001014794e */ /* 0x000fce0000000000 */
[----:B---3--:R-:W-:Y:S05]  /*d530*/  CALL.ABS.NOINC R2 ;  /* 0x0000000002007343 */ /* 0x008fea0003c00000 */
.L_x_62:
[----:B------:R-:W-:Y:S02]  /*d540*/  MOV R22, UR36 ;  /* 0x0000002400167c02 */ /* 0x000fe40008000f00 */
[----:B---3--:R-:W-:-:S05]  /*d550*/  MOV R3, UR38 ;  /* 0x0000002600037c02 */ /* 0x008fca0008000f00 */
[----:B------:R-:W-:-:S05]  /*d560*/  IMAD R22, R3, 0x2200, R22 ;  /* 0x0000220003167824 */ /* 0x000fca00078e0216 */
[----:B------:R-:W-:-:S04]  /*d570*/  IADD3 R18, R22, -0x2200, RZ ;  /* 0xffffde0016127810 */ /* 0x000fc80007ffe0ff */
[----:B------:R-:W-:-:S13]  /*d580*/  LOP3.LUT P0, RZ, R18, 0x1b0, RZ, 0xc0, !PT ;  /* 0x000001b012ff7812 */ /* 0x000fda000780c0ff */
[----:B------:R-:W-:Y:S05]  /*d590*/  @!P0 BRA `(.L_x_63) ;  /* 0x0000000000408947 */ /* 0x000fea0003800000 */
[----:B------:R-:W-:Y:S01]  /*d5a0*/  MOV R0, 0x0 ;  /* 0x0000000000007802 */ /* 0x000fe20000000f00 */
[----:B------:R-:W-:Y:S01]  /*d5b0*/  ULDC.64 UR4, c[0x4][0x70] ;  /* 0x01001c0000047ab9 */ /* 0x000fe20000000a00 */
[----:B------:R-:W-:Y:S01]  /*d5c0*/  ULDC.64 UR6, c[0x4][0x78] ;  /* 0x01001e0000067ab9 */ /* 0x000fe20000000a00 */
[----:B------:R-:W-:Y:S01]  /*d5d0*/  MOV R4, UR4 ;  /* 0x0000000400047c02 */ /* 0x000fe20008000f00 */
[----:B------:R2:W3:Y:S01]  /*d5e0*/  LDC.64 R2, c[0x4][R0] ;  /* 0x0100000000027b82 */ /* 0x0004e20000000a00 */
[----:B------:R-:W-:Y:S01]  /*d5f0*/  MOV R5, UR5 ;  /* 0x0000000500057c02 */ /* 0x000fe20008000f00 */
[----:B------:R-:W-:Y:S01]  /*d600*/  ULDC.64 UR4, c[0x4][0x10] ;  /* 0x0100040000047ab9 */ /* 0x000fe20000000a00 */
[----:B------:R-:W-:Y:S02]  /*d610*/  MOV R6, UR6 ;  /* 0x0000000600067c02 */ /* 0x000fe40008000f00 */
[----:B------:R-:W-:Y:S02]  /*d620*/  MOV R7, UR7 ;  /* 0x0000000700077c02 */ /* 0x000fe40008000f00 */
[----:B-1----:R-:W-:-:S02]  /*d630*/  MOV R10, UR4 ;  /* 0x00000004000a7c02 */ /* 0x002fc40008000f00 */
[----:B------:R-:W-:Y:S02]  /*d640*/  MOV R11, UR5 ;  /* 0x00000005000b7c02 */ /* 0x000fe40008000f00 */
[----:B------:R-:W-:Y:S02]  /*d650*/  MOV R8, 0x70 ;  /* 0x0000007000087802 */ /* 0x000fe40000000f00 */
[----:B------:R-:W-:Y:S02]  /*d660*/  MOV R12, 0x1 ;  /* 0x00000001000c7802 */ /* 0x000fe40000000f00 */
[----:B--2---:R-:W-:-:S07]  /*d670*/  MOV R13, RZ ;  /* 0x000000ff000d7202 */ /* 0x004fce0000000f00 */
[----:B------:R-:W-:-:S07]  /*d680*/  LEPC R20, `(.L_x_63) ;  /* 0x000000001014794e */ /* 0x000fce0000000000 */
[----:B---3--:R-:W-:Y:S05]  /*d690*/  CALL.ABS.NOINC R2 ;  /* 0x0000000002007343 */ /* 0x008fea0003c00000 */
.L_x_63:
[----:B------:R-:W2:Y:S01]  /*d6a0*/  S2R R5, SR_TID.X ;  /* 0x0000000000057919 */ /* 0x000ea20000002100 */
[----:B------:R-:W-:Y:S01]  /*d6b0*/  ULDC.64 UR4, c[0x0][0x730] ;  /* 0x0001cc0000047ab9 */ /* 0x000fe20000000a00 */
[----:B------:R-:W-:Y:S02]  /*d6c0*/  IADD3 R16, R16, 0x1f, RZ ;  /* 0x0000001f10107810 */ /* 0x000fe40007ffe0ff */
[----:B------:R-:W-:Y:S02]  /*d6d0*/  ISETP.NE.U32.AND P0, PT, RZ, UR4, PT ;  /* 0x00000004ff007c0c */ /* 0x000fe4000bf05070 */
[----:B------:R-:W-:Y:S02]  /*d6e0*/  ISETP.GT.U32.AND P1, PT, R16, 0x3e, PT ;  /* 0x0000003e1000780c */ /* 0x000fe40003f24070 */
[----:B------:R-:W-:-:S13]  /*d6f0*/  ISETP.NE.AND.EX P0, PT, RZ, UR5, PT, P0 ;  /* 0x00000005ff007c0c */ /* 0x000fda000bf05300 */
[----:B------:R-:W3:Y:S01]  /*d700*/  @P0 LDC R48, c[0x0][0x720] ;  /* 0x0001c800ff300b82 */ /* 0x000ee20000000800 */
[C---:B--2---:R-:W-:Y:S02]  /*d710*/  SHF.L.U32 R0, R5.reuse, 0x5, RZ ;  /* 0x0000000505007819 */ /* 0x044fe400000006ff */
[----:B------:R-:W-:Y:S02]  /*d720*/  SHF.R.U32.HI R3, RZ, 0x1, R5 ;  /* 0x00000001ff037819 */ /* 0x000fe40000011605 */
[C---:B------:R-:W-:Y:S02]  /*d730*/  LOP3.LUT R2, R0.reuse, 0xc0, RZ, 0xc0, !PT ;  /* 0x000000c000027812 */ /* 0x040fe400078ec0ff */
[----:B------:R-:W-:Y:S02]  /*d740*/  LOP3.LUT R4, R0, 0x20, RZ, 0xc0, !PT ;  /* 0x0000002000047812 */ /* 0x000fe400078ec0ff */
[----:B------:R-:W-:Y:S02]  /*d750*/  LOP3.LUT R2, R2, 0x8, R3, 0xf8, !PT ;  /* 0x0000000802027812 */ /* 0x000fe400078ef803 */
[----:B------:R-:W-:-:S02]  /*d760*/  SHF.L.U32 R3, R5, 0x2, RZ ;  /* 0x0000000205037819 */ /* 0x000fc400000006ff */
[----:B------:R-:W-:Y:S01]  /*d770*/  LEA R4, R17, R4, 0x9 ;  /* 0x0000000411047211 */ /* 0x000fe200078e48ff */
[-C--:B---3--:R-:W-:Y:S01]  /*d780*/  FMUL R9, R25, R48.reuse ;  /* 0x0000003019097220 */ /* 0x088fe20000400000 */
[----:B------:R-:W-:Y:S01]  /*d790*/  LOP3.LUT R3, R2, 0x18, R3, 0x78, !PT ;  /* 0x0000001802037812 */ /* 0x000fe200078e7803 */
[-C--:B-1----:R-:W-:Y:S01]  /*d7a0*/  FMUL R10, R163, R48.reuse ;  /* 0x00000030a30a7220 */ /* 0x082fe20000400000 */
[----:B------:R-:W-:Y:S01]  /*d7b0*/  LOP3.LUT R0, R0, 0x100, RZ, 0xc0, !PT ;  /* 0x0000010000007812 */ /* 0x000fe200078ec0ff */
[-C--:B------:R-:W-:Y:S01]  /*d7c0*/  FMUL R153, R153, R48.reuse ;  /* 0x0000003099997220 */ /* 0x080fe20000400000 */
[----:B------:R-:W-:Y:S01]  /*d7d0*/  LOP3.LUT P0, RZ, R5, 0x4, RZ, 0xc0, !PT ;  /* 0x0000000405ff7812 */ /* 0x000fe2000780c0ff */
[----:B------:R-:W-:Y:S01]  /*d7e0*/  FMUL R5, R19, R48 ;  /* 0x0000003013057220 */ /* 0x000fe20000400000 */
[----:B------:R-:W-:Y:S01]  /*d7f0*/  IADD3 R3, R3, R4, R0 ;  /* 0x0000000403037210 */ /* 0x000fe20007ffe000 */
[-C--:B------:R-:W-:Y:S01]  /*d800*/  FMUL R0, R155, R48.reuse ;  /* 0x000000309b007220 */ /* 0x080fe20000400000 */
[-C--:B------:R-:W-:Y:S01]  /*d810*/  FMUL R4, R152, R48.reuse ;  /* 0x0000003098047220 */ /* 0x080fe20000400000 */
[-C--:B------:R-:W-:Y:S01]  /*d820*/  FMUL R6, R156, R48.reuse ;  /* 0x000000309c067220 */ /* 0x080fe20000400000 */
[-C--:B------:R-:W-:Y:S01]  /*d830*/  FMUL R157, R157, R48.reuse ;  /* 0x000000309d9d7220 */ /* 0x080fe20000400000 */
        /* <DEDUP_REMOVED lines=8> */
[----:B------:R-:W-:Y:S01]  /*d8c0*/  FMUL R12, R167, R48 ;  /* 0x00000030a70c7220 */ /* 0x000fe20000400000 */
[----:B------:R-:W-:Y:S01]  /*d8d0*/  IMAD.MOV.U32 R0, RZ, RZ, 0x10 ;  /* 0x00000010ff007424 */ /* 0x000fe200078e00ff */
[----:B------:R-:W-:Y:S01]  /*d8e0*/  LEA R21, R3, R18, 0x1 ;  /* 0x0000001203157211 */ /* 0x000fe200078e08ff */
        /* <DEDUP_REMOVED lines=63> */
[----:B------:R-:W-:Y:S01]  /*dce0*/  F2FP.BF16.F32.PACK_AB R9, R10, R9 ;  /* 0x000000090a09723e */ /* 0x000fe200000010ff */
[----:B------:R-:W-:Y:S01]  /*dcf0*/  FMUL R48, R59, R48 ;  /* 0x000000303b307220 */ /* 0x000fe20000400000 */
[----:B------:R-:W-:-:S02]  /*dd00*/  F2FP.BF16.F32.PACK_AB R4, R153, R4 ;  /* 0x000000049904723e */ /* 0x000fc400000010ff */
[----:B------:R-:W-:Y:S02]  /*dd10*/  F2FP.BF16.F32.PACK_AB R6, R157, R6 ;  /* 0x000000069d06723e */ /* 0x000fe400000010ff */
[----:B------:R-:W-:Y:S02]  /*dd20*/  F2FP.BF16.F32.PACK_AB R7, R2, R7 ;  /* 0x000000070207723e */ /* 0x000fe400000010ff */
[----:B------:R-:W-:Y:S02]  /*dd30*/  F2FP.BF16.F32.PACK_AB R8, R161, R8 ;  /* 0x00000008a108723e */ /* 0x000fe400000010ff */
[----:B------:R-:W-:Y:S02]  /*dd40*/  F2FP.BF16.F32.PACK_AB R10, R165, R164 ;  /* 0x000000a4a50a723e */ /* 0x000fe400000010ff */
[----:B------:R-:W-:Y:S02]  /*dd50*/  F2FP.BF16.F32.PACK_AB R11, R12, R11 ;  /* 0x0000000b0c0b723e */ /* 0x000fe400000010ff */
[----:B------:R-:W-:-:S02]  /*dd60*/  SEL R0, R0, 0xfffffff0, !P0 ;  /* 0xfffffff000007807 */ /* 0x000fc40004000000 */
[----:B------:R-:W-:Y:S01]  /*dd70*/  IADD3 R23, R21, 0x1000, RZ ;  /* 0x0000100015177810 */ /* 0x000fe20007ffe0ff */
[----:B------:R-:W-:Y:S06]  /*dd80*/  @P1 BRA `(.L_x_64) ;  /* 0x0000000000041947 */ /* 0x000fec0003800000 */
[----:B------:R-:W-:-:S04]  /*dd90*/  DEPBAR.LE SB0, 0x1 ;  /* 0x000080400000791a */ /* 0x000fc80000000000 */
.L_x_64:
[----:B------:R-:W-:Y:S05]  /*dda0*/  WARPSYNC.ALL ;  /* 0x0000000000007948 */ /* 0x000fea0003800000 */
[----:B------:R-:W-:Y:S01]  /*ddb0*/  BAR.SYNC.DEFER_BLOCKING 0x1, 0x80 ;  /* 0x0042000000007b1d */ /* 0x000fe20000010000 */
[----:B------:R-:W-:Y:S02]  /*ddc0*/  LEA R3, R3, R22, 0x1 ;  /* 0x0000001603037211 */ /* 0x000fe400078e08ff */
[C---:B------:R-:W-:Y:S02]  /*ddd0*/  LEA R23, R0.reuse, R23, 0x1 ;  /* 0x0000001700177211 */ /* 0x040fe400078e08ff */
[----:B------:R-:W-:Y:S01]  /*dde0*/  LEA R0, R0, R21, 0x1 ;  /* 0x0000001500007211 */ /* 0x000fe200078e08ff */
[----:B------:R-:W-:Y:S01]  /*ddf0*/  BSSY B0, `(.L_x_65) ;  /* 0x000001f000007945 */ /* 0x000fe20003800000 */
[----:B------:R-:W-:-:S02]  /*de00*/  F2FP.BF16.F32.PACK_AB R13, R13, R14 ;  /* 0x0000000e0d0d723e */ /* 0x000fc400000010ff */
[----:B------:R-:W-:Y:S02]  /*de10*/  F2FP.BF16.F32.PACK_AB R15, R15, R16 ;  /* 0x000000100f0f723e */ /* 0x000fe400000010ff */
[----:B------:R-:W-:Y:S02]  /*de20*/  F2FP.BF16.F32.PACK_AB R12, R137, R136 ;  /* 0x00000088890c723e */ /* 0x000fe400000010ff */
[----:B------:R-:W-:Y:S02]  /*de30*/  F2FP.BF16.F32.PACK_AB R14, R141, R140 ;  /* 0x0000008c8d0e723e */ /* 0x000fe400000010ff */
[----:B------:R-:W-:Y:S02]  /*de40*/  F2FP.BF16.F32.PACK_AB R16, R145, R144 ;  /* 0x000000909110723e */ /* 0x000fe400000010ff */
[----:B------:R-:W-:Y:S02]  /*de50*/  F2FP.BF16.F32.PACK_AB R17, R17, R20 ;  /* 0x000000141111723e */ /* 0x000fe400000010ff */
[----:B------:R-:W-:-:S02]  /*de60*/  F2FP.BF16.F32.PACK_AB R18, R149, R148 ;  /* 0x000000949512723e */ /* 0x000fc400000010ff */
[----:B------:R-:W-:Y:S01]  /*de70*/  F2FP.BF16.F32.PACK_AB R19, R19, R24 ;  /* 0x000000181313723e */ /* 0x000fe200000010ff */
[----:B------:R1:W-:Y:S04]  /*de80*/  STSM.16.M88.4 [R3+-0x2200], R4 ;  /* 0xffde000403007844 */ /* 0x0003e80000000200 */
[----:B------:R1:W-:Y:S01]  /*de90*/  STSM.16.M88.4 [R0], R8 ;  /* 0x0000000800007844 */ /* 0x0003e20000000200 */
[----:B------:R-:W-:Y:S01]  /*dea0*/  @!PT LDS RZ, [RZ] ;  /* 0x00000000fffff984 */ /* 0x000fe20000000800 */
[----:B------:R-:W-:Y:S01]  /*deb0*/  @!PT LDS RZ, [RZ] ;  /* 0x00000000fffff984 */ /* 0x000fe20000000800 */
[----:B------:R-:W-:Y:S01]  /*dec0*/  @!PT LDS RZ, [RZ] ;  /* 0x00000000fffff984 */ /* 0x000fe20000000800 */
[----:B------:R-:W-:Y:S01]  /*ded0*/  @!PT LDS RZ, [RZ] ;  /* 0x00000000fffff984 */ /* 0x000fe20000000800 */
[----:B------:R2:W-:Y:S06]  /*dee0*/  MEMBAR.ALL.CTA ;  /* 0x0000000000007992 */ /* 0x0005ec0000008000 */
[----:B--2---:R-:W2:Y:S02]  /*def0*/  FENCE.VIEW.ASYNC.S ;  /* 0x00000000000073c6 */ /* 0x004ea40000000000 */
[----:B--2---:R-:W-:Y:S06]  /*df00*/  BAR.SYNC.DEFER_BLOCKING 0x1, 0x80 ;  /* 0x0042000000007b1d */ /* 0x004fec0000010000 */
[----:B------:R-:W-:Y:S05]  /*df10*/  @P1 BRA `(.L_x_66) ;  /* 0x0000000000301947 */ /* 0x000fea0003800000 */
[----:B------:R-:W-:Y:S01]  /*df20*/  S2UR UR12, SR_CTAID.Z ;  /* 0x00000000000c79c3 */ /* 0x000fe20000002700 */
[----:B------:R-:W-:Y:S01]  /*df30*/  R2UR UR8, R22 ;  /* 0x00000000160872ca */ /* 0x000fe200000e0000 */
[----:B------:R-:W-:Y:S01]  /*df40*/  ULDC.64 UR4, c[0x0][0x198] ;  /* 0x0000660000047ab9 */ /* 0x000fe20000000a00 */
[----:B------:R-:W-:Y:S02]  /*df50*/  USHF.L.U32 UR10, UR37, 0x6, URZ ;  /* 0x00000006250a7899 */ /* 0x000fe4000800063f */
[----:B------:R-:W-:Y:S01]  /*df60*/  UIADD3 UR4, UP0, UR4, 0x670, URZ ;  /* 0x0000067004047890 */ /* 0x000fe2000ff1e03f */
[----:B------:R-:W-:Y:S02]  /*df70*/  UMOV UR9, URZ ;  /* 0x0000003f00097c82 */ /* 0x000fe40008000000 */
[----:B------:R-:W2:Y:S01]  /*df80*/  S2UR UR11, SR_CTAID.Y ;  /* 0x00000000000b79c3 */ /* 0x000ea20000002600 */
[----:B------:R-:W-:-:S05]  /*df90*/  UIADD3.X UR5, URZ, UR5, URZ, UP0, !UPT ;  /* 0x000000053f057290 */ /* 0x000fca00087fe43f */
[----:B------:R-:W-:-:S09]  /*dfa0*/  UIADD3 UR8, UR8, -0x2200, URZ ;  /* 0xffffde0008087890 */ /* 0x000fd2000fffe03f */
[----:B--2---:R2:W-:Y:S01]  /*dfb0*/  UTMASTG.4D [UR8], [UR4] ;  /* 0x00000008040073b5 */ /* 0x0045e20008018000 */
[----:B------:R0:W-:Y:S01]  /*dfc0*/  UTMACMDFLUSH ;  /* 0x00000000000079b7 */ /* 0x0001e20000000000 */
[----:B--2---:R-:W-:-:S04]  /*dfd0*/  DEPBAR.LE SB0, 0x1 ;  /* 0x000080400000791a */ /* 0x004fc80000000000 */
.L_x_66:
[----:B------:R-:W-:Y:S05]  /*dfe0*/  BSYNC B0 ;  /* 0x0000000000007941 */ /* 0x000fea0003800000 */
.L_x_65:
[----:B------:R-:W-:Y:S01]  /*dff0*/  BAR.SYNC.DEFER_BLOCKING 0x1, 0x80 ;  /* 0x0042000000007b1d */ /* 0x000fe20000010000 */
[----:B------:R-:W-:Y:S02]  /*e000*/  F2FP.BF16.F32.PACK_AB R25, R25, R26 ;  /* 0x0000001a1919723e */ /* 0x000fe400000010ff */
[----:B------:R-:W-:Y:S02]  /*e010*/  F2FP.BF16.F32.PACK_AB R27, R27, R28 ;  /* 0x0000001c1b1b723e */ /* 0x000fe400000010ff */
[----:B------:R-:W-:Y:S01]  /*e020*/  F2FP.BF16.F32.PACK_AB R29, R29, R30 ;  /* 0x0000001e1d1d723e */ /* 0x000fe200000010ff */
[----:B------:R-:W-:Y:S01]  /*e030*/  BSSY B0, `(.L_x_67) ;  /* 0x000001c000007945 */ /* 0x000fe20003800000 */
[----:B------:R-:W-:Y:S02]  /*e040*/  F2FP.BF16.F32.PACK_AB R24, R121, R120 ;  /* 0x000000787918723e */ /* 0x000fe400000010ff */
[----:B------:R-:W-:Y:S02]  /*e050*/  F2FP.BF16.F32.PACK_AB R26, R125, R124 ;  /* 0x0000007c7d1a723e */ /* 0x000fe400000010ff */
[----:B------:R-:W-:-:S02]  /*e060*/  F2FP.BF16.F32.PACK_AB R28, R129, R128 ;  /* 0x00000080811c723e */ /* 0x000fc400000010ff */
[----:B------:R-:W-:Y:S02]  /*e070*/  F2FP.BF16.F32.PACK_AB R30, R133, R132 ;  /* 0x00000084851e723e */ /* 0x000fe400000010ff */
[----:B------:R-:W-:Y:S01]  /*e080*/  F2FP.BF16.F32.PACK_AB R31, R31, R32 ;  /* 0x000000201f1f723e */ /* 0x000fe200000010ff */
[----:B------:R2:W-:Y:S04]  /*e090*/  STSM.16.M88.4 [R21+0x1000], R12 ;  /* 0x0010000c15007844 */ /* 0x0005e80000000200 */
[----:B------:R2:W-:Y:S01]  /*e0a0*/  STSM.16.M88.4 [R0+0x1000], R16 ;  /* 0x0010001000007844 */ /* 0x0005e20000000200 */
[----:B------:R-:W-:Y:S01]  /*e0b0*/  @!PT LDS RZ, [RZ] ;  /* 0x00000000fffff984 */ /* 0x000fe20000000800 */
[----:B------:R-:W-:Y:S01]  /*e0c0*/  @!PT LDS RZ, [RZ] ;  /* 0x00000000fffff984 */ /* 0x000fe20000000800 */
[----:B------:R-:W-:Y:S01]  /*e0d0*/  @!PT LDS RZ, [RZ] ;  /* 0x00000000fffff984 */ /* 0x000fe20000000800 */
[----:B------:R-:W-:Y:S01]  /*e0e0*/  @!PT LDS RZ, [RZ] ;  /* 0x00000000fffff984 */ /* 0x000fe20000000800 */
[----:B------:R3:W-:Y:S06]  /*e0f0*/  MEMBAR.ALL.CTA ;  /* 0x0000000000007992 */ /* 0x0007ec0000008000 */
[----:B---3--:R-:W3:Y:S02]  /*e100*/  FENCE.VIEW.ASYNC.S ;  /* 0x00000000000073c6 */ /* 0x008ee40000000000 */
[----:B---3--:R-:W-:Y:S06]  /*e110*/  BAR.SYNC.DEFER_BLOCKING 0x1, 0x80 ;  /* 0x0042000000007b1d */ /* 0x008fec0000010000 */
[----:B------:R-:W-:Y:S05]  /*e120*/  @P1 BRA `(.L_x_68) ;  /* 0x0000000000301947 */ /* 0x000fea0003800000 */
[----:B------:R-:W-:Y:S01]  /*e130*/  S2UR UR12, SR_CTAID.Z ;  /* 0x00000000000c79c3 */ /* 0x000fe20000002700 */
[----:B------:R-:W-:Y:S01]  /*e140*/  R2UR UR8, R22 ;  /* 0x00000000160872ca */ /* 0x000fe200000e0000 */
[----:B------:R-:W-:Y:S01]  /*e150*/  ULDC.64 UR4, c[0x0][0x198] ;  /* 0x0000660000047ab9 */ /* 0x000fe20000000a00 */
[----:B------:R-:W-:Y:S02]  /*e160*/  USHF.L.U32 UR10, UR37, 0x6, URZ ;  /* 0x00000006250a7899 */ /* 0x000fe4000800063f */
[----:B------:R-:W-:Y:S01]  /*e170*/  UIADD3 UR4, UP0, UR4, 0x670, URZ ;  /* 0x0000067004047890 */ /* 0x000fe2000ff1e03f */
[----:B------:R-:W-:Y:S02]  /*e180*/  UMOV UR9, 0x20 ;  /* 0x0000002000097882 */ /* 0x000fe40000000000 */
[----:B------:R-:W3:Y:S01]  /*e190*/  S2UR UR11, SR_CTAID.Y ;  /* 0x00000000000b79c3 */ /* 0x000ee20000002600 */
[----:B------:R-:W-:-:S05]  /*e1a0*/  UIADD3.X UR5, URZ, UR5, URZ, UP0, !UPT ;  /* 0x000000053f057290 */ /* 0x000fca00087fe43f */
[----:B------:R-:W-:-:S09]  /*e1b0*/  UIADD3 UR8, UR8, -0x1200, URZ ;  /* 0xffffee0008087890 */ /* 0x000fd2000fffe03f */
[----:B---3--:R3:W-:Y:S01]  /*e1c0*/  UTMASTG.4D [UR8], [UR4] ;  /* 0x00000008040073b5 */ /* 0x0087e20008018000 */
[----:B------:R0:W-:Y:S01]  /*e1d0*/  UTMACMDFLUSH ;  /* 0x00000000000079b7 */ /* 0x0001e20000000000 */
[----:B---3--:R-:W-:-:S04]  /*e1e0*/  DEPBAR.LE SB0, 0x1 ;  /* 0x000080400000791a */ /* 0x008fc80000000000 */
.L_x_68:
[----:B------:R-:W-:Y:S05]  /*e1f0*/  BSYNC B0 ;  /* 0x0000000000007941 */ /* 0x000fea0003800000 */
.L_x_67:
        /* <DEDUP_REMOVED lines=10> */
[----:B------:R3:W-:Y:S04]  /*e2a0*/  STSM.16.M88.4 [R21], R24 ;  /* 0x0000001815007844 */ /* 0x0007e80000000200 */
[----:B------:R3:W-:Y:S01]  /*e2b0*/  STSM.16.M88.4 [R0], R28 ;  /* 0x0000001c00007844 */ /* 0x0007e20000000200 */
[----:B------:R-:W-:Y:S01]  /*e2c0*/  @!PT LDS RZ, [RZ] ;  /* 0x00000000fffff984 */ /* 0x000fe20000000800 */
[----:B------:R-:W-:Y:S01]  /*e2d0*/  @!PT LDS RZ, [RZ] ;  /* 0x00000000fffff984 */ /* 0x000fe20000000800 */
[----:B------:R-:W-:Y:S01]  /*e2e0*/  @!PT LDS RZ, [RZ] ;  /* 0x00000000fffff984 */ /* 0x000fe20000000800 */
[----:B------:R-:W-:Y:S01]  /*e2f0*/  @!PT LDS RZ, [RZ] ;  /* 0x00000000fffff984 */ /* 0x000fe20000000800 */
[----:B------:R4:W-:Y:S06]  /*e300*/  MEMBAR.ALL.CTA ;  /* 0x0000000000007992 */ /* 0x0009ec0000008000 */
[----:B----4-:R-:W4:Y:S02]  /*e310*/  FENCE.VIEW.ASYNC.S ;  /* 0x00000000000073c6 */ /* 0x010f240000000000 */
[----:B----4-:R-:W-:Y:S06]  /*e320*/  BAR.SYNC.DEFER_BLOCKING 0x1, 0x80 ;  /* 0x0042000000007b1d */ /* 0x010fec0000010000 */
[----:B------:R-:W-:Y:S05]  /*e330*/  @P1 BRA `(.L_x_70) ;  /* 0x0000000000301947 */ /* 0x000fea0003800000 */
[----:B------:R-:W-:Y:S01]  /*e340*/  S2UR UR12, SR_CTAID.Z ;  /* 0x00000000000c79c3 */ /* 0x000fe20000002700 */
[----:B------:R-:W-:Y:S01]  /*e350*/  R2UR UR8, R22 ;  /* 0x00000000160872ca */ /* 0x000fe200000e0000 */
[----:B------:R-:W-:Y:S01]  /*e360*/  ULDC.64 UR4, c[0x0][0x198] ;  /* 0x0000660000047ab9 */ /* 0x000fe20000000a00 */
[----:B------:R-:W-:Y:S02]  /*e370*/  USHF.L.U32 UR10, UR37, 0x6, URZ ;  /* 0x00000006250a7899 */ /* 0x000fe4000800063f */
[----:B------:R-:W-:Y:S01]  /*e380*/  UIADD3 UR4, UP0, UR4, 0x670, URZ ;  /* 0x0000067004047890 */ /* 0x000fe2000ff1e03f */
[----:B------:R-:W-:Y:S02]  /*e390*/  UMOV UR9, 0x40 ;  /* 0x0000004000097882 */ /* 0x000fe40000000000 */
[----:B------:R-:W4:Y:S01]  /*e3a0*/  S2UR UR11, SR_CTAID.Y ;  /* 0x00000000000b79c3 */ /* 0x000f220000002600 */
[----:B------:R-:W-:-:S05]  /*e3b0*/  UIADD3.X UR5, URZ, UR5, URZ, UP0, !UPT ;  /* 0x000000053f057290 */ /* 0x000fca00087fe43f */
[----:B------:R-:W-:-:S09]  /*e3c0*/  UIADD3 UR8, UR8, -0x2200, URZ ;  /* 0xffffde0008087890 */ /* 0x000fd2000fffe03f */
[----:B----4-:R4:W-:Y:S01]  /*e3d0*/  UTMASTG.4D [UR8], [UR4] ;  /* 0x00000008040073b5 */ /* 0x0109e20008018000 */
[----:B------:R0:W-:Y:S01]  /*e3e0*/  UTMACMDFLUSH ;  /* 0x00000000000079b7 */ /* 0x0001e20000000000 */
[----:B----4-:R-:W-:-:S04]  /*e3f0*/  DEPBAR.LE SB0, 0x1 ;  /* 0x000080400000791a */ /* 0x010fc80000000000 */
.L_x_70:
[----:B------:R-:W-:Y:S05]  /*e400*/  BSYNC B0 ;  /* 0x0000000000007941 */ /* 0x000fea0003800000 */
.L_x_69:
        /* <DEDUP_REMOVED lines=11> */
[----:B------:R4:W-:Y:S01]  /*e4c0*/  STSM.16.M88.4 [R23], R36 ;  /* 0x0000002417007844 */ /* 0x0009e20000000200 */
[----:B------:R-:W-:Y:S01]  /*e4d0*/  @!PT LDS RZ, [RZ] ;  /* 0x00000000fffff984 */ /* 0x000fe20000000800 */
[----:B------:R-:W-:Y:S01]  /*e4e0*/  @!PT LDS RZ, [RZ] ;  /* 0x00000000fffff984 */ /* 0x000fe20000000800 */
[----:B------:R-:W-:Y:S01]  /*e4f0*/  @!PT LDS RZ, [RZ] ;  /* 0x00000000fffff984 */ /* 0x000fe20000000800 */
[----:B------:R-:W-:Y:S01]  /*e500*/  @!PT LDS RZ, [RZ] ;  /* 0x00000000fffff984 */ /* 0x000fe20000000800 */
[----:B------:R5:W-:Y:S06]  /*e510*/  MEMBAR.ALL.CTA ;  /* 0x0000000000007992 */ /* 0x000bec0000008000 */
[----:B-----5:R-:W5:Y:S02]  /*e520*/  FENCE.VIEW.ASYNC.S ;  /* 0x00000000000073c6 */ /* 0x020f640000000000 */
[----:B-----5:R-:W-:Y:S06]  /*e530*/  BAR.SYNC.DEFER_BLOCKING 0x1, 0x80 ;  /* 0x0042000000007b1d */ /* 0x020fec0000010000 */
[----:B------:R-:W-:Y:S05]  /*e540*/  @P1 BRA `(.L_x_72) ;  /* 0x0000000000301947 */ /* 0x000fea0003800000 */
[----:B------:R-:W-:Y:S01]  /*e550*/  S2UR UR12, SR_CTAID.Z ;  /* 0x00000000000c79c3 */ /* 0x000fe20000002700 */
[----:B------:R-:W-:Y:S01]  /*e560*/  R2UR UR8, R22 ;  /* 0x00000000160872ca */ /* 0x000fe200000e0000 */
[----:B------:R-:W-:Y:S01]  /*e570*/  ULDC.64 UR4, c[0x0][0x198] ;  /* 0x0000660000047ab9 */ /* 0x000fe20000000a00 */
[----:B------:R-:W-:Y:S02]  /*e580*/  USHF.L.U32 UR10, UR37, 0x6, URZ ;  /* 0x00000006250a7899 */ /* 0x000fe4000800063f */
[----:B------:R-:W-:Y:S01]  /*e590*/  UIADD3 UR4, UP0, UR4, 0x670, URZ ;  /* 0x0000067004047890 */ /* 0x000fe2000ff1e03f */
[----:B------:R-:W-:Y:S02]  /*e5a0*/  UMOV UR9, 0x60 ;  /* 0x0000006000097882 */ /* 0x000fe40000000000 */
[----:B------:R-:W5:Y:S01]  /*e5b0*/  S2UR UR11, SR_CTAID.Y ;  /* 0x00000000000b79c3 */ /* 0x000f620000002600 */
[----:B------:R-:W-:-:S05]  /*e5c0*/  UIADD3.X UR5, URZ, UR5, URZ, UP0, !UPT ;  /* 0x000000053f057290 */ /* 0x000fca00087fe43f */
[----:B------:R-:W-:-:S09]  /*e5d0*/  UIADD3 UR8, UR8, -0x1200, URZ ;  /* 0xffffee0008087890 */ /* 0x000fd2000fffe03f */
[----:B-----5:R1:W-:Y:S01]  /*e5e0*/  UTMASTG.4D [UR8], [UR4] ;  /* 0x00000008040073b5 */ /* 0x0203e20008018000 */
[----:B------:R0:W-:Y:S01]  /*e5f0*/  UTMACMDFLUSH ;  /* 0x00000000000079b7 */ /* 0x0001e20000000000 */
[----:B-1----:R-:W-:-:S04]  /*e600*/  DEPBAR.LE SB0, 0x1 ;  /* 0x000080400000791a */ /* 0x002fc80000000000 */
.L_x_72:
[----:B------:R-:W-:Y:S05]  /*e610*/  BSYNC B0 ;  /* 0x0000000000007941 */ /* 0x000fea0003800000 */
.L_x_71:
[----:B------:R-:W-:Y:S06]  /*e620*/  BAR.SYNC.DEFER_BLOCKING 0x1, 0x80 ;  /* 0x0042000000007b1d */ /* 0x000fec0000010000 */
[----:B------:R-:W-:Y:S01]  /*e630*/  BSSY B0, `(.L_x_73) ;  /* 0x0000016000007945 */ /* 0x000fe20003800000 */
[----:B------:R1:W-:Y:S04]  /*e640*/  STSM.16.M88.4 [R21], R40 ;  /* 0x0000002815007844 */ /* 0x0003e80000000200 */
        /* <DEDUP_REMOVED lines=18> */
[----:B-----5:R1:W-:Y:S02]  /*e770*/  UTMASTG.4D [UR8], [UR4] ;  /* 0x00000008040073b5 */ /* 0x0203e40008018000 */
[----:B-1----:R0:W-:Y:S02]  /*e780*/  UTMACMDFLUSH ;  /* 0x00000000000079b7 */ /* 0x0021e40000000000 */
.L_x_74:
[----:B------:R-:W-:Y:S05]  /*e790*/  BSYNC B0 ;  /* 0x0000000000007941 */ /* 0x000fea0003800000 */
.L_x_73:
[----:B------:R-:W-:Y:S01]  /*e7a0*/  UIADD3 UR38, UR38, -0x1, URZ ;  /* 0xffffffff26267890 */ /* 0x000fe2000fffe03f */
[----:B------:R-:W-:-:S04]  /*e7b0*/  DEPBAR.LE SB0, 0x0 ;  /* 0x000080000000791a */ /* 0x000fc80000000000 */
[----:B------:R-:W-:-:S04]  /*e7c0*/  USHF.L.U32 UR4, UR38, 0x3, URZ ;  /* 0x0000000326047899 */ /* 0x000fc8000800063f */
[----:B------:R-:W-:-:S04]  /*e7d0*/  ULOP3.LUT UR4, UR4, 0x8, URZ, 0xe2, !UPT ;  /* 0x0000000804047892 */ /* 0x000fc8000f8ee23f */
[----:B------:R-:W-:-:S06]  /*e7e0*/  ULOP3.LUT UR4, UR4, 0x18, URZ, 0x3c, !UPT ;  /* 0x0000001804047892 */ /* 0x000fcc000f8e3c3f */
[----:B-123--:R-:W-:-:S04]  /*e7f0*/  MOV R0, UR4 ;  /* 0x0000000400007c02 */ /* 0x00efc80008000f00 */
[----:B------:R-:W-:Y:S01]  /*e800*/  SYNCS.ARRIVE.TRANS64.A1T0 RZ, [R0+UR36+0x3c090], RZ ;  /* 0x03c090ff00ff79a7 */ /* 0x000fe20008100024 */
[----:B------:R-:W-:Y:S05]  /*e810*/  EXIT ;  /* 0x000000000000794d */ /* 0x000fea0003800000 */
.L_x_6:
[----:B------:R-:W-:-:S08]  /*e820*/  UISETP.NE.AND UP0, UPT, UR4, 0x1, UPT ;  /* 0x000000010400788c */ /* 0x000fd0000bf05270 */
[----:B------:R-:W1:-:S00]  /*e830*/  USETMAXREG.DEALLOC.CTAPOOL 0x18 ;  /* 0x00000018000079c8 */ /* 0x000e4000080e0500 */
[----:B------:R-:W-:-:S13]  /*e840*/  PLOP3.LUT P0, PT, PT, PT, UP0, 0x80, 0x0 ;  /* 0x000000000000781c */ /* 0x000fda0003f0f008 */
[----:B------:R-:W-:Y:S05]  /*e850*/  @P0 EXIT ;  /* 0x000000000000094d */ /* 0x000fea0003800000 */
[----:B------:R-:W2:Y:S01]  /*e860*/  S2UR UR11, SR_CTAID.X ;  /* 0x00000000000b79c3 */ /* 0x000ea20000002500 */
[----:B------:R-:W-:Y:S01]  /*e870*/  ULDC UR4, c[0x0][0x28c] ;  /* 0x0000a30000047ab9 */ /* 0x000fe20000000800 */
[----:B------:R-:W-:Y:S01]  /*e880*/  ELECT P3, URZ, PT ;  /* 0x00000000003f782f */ /* 0x000fe20003860000 */
[----:B------:R-:W-:Y:S01]  /*e890*/  BSSY B0, `(.L_x_75) ;  /* 0x000004a000007945 */ /* 0x000fe20003800000 */
[----:B------:R-:W-:Y:S01]  /*e8a0*/  UIADD3 UR6, UR4, 0x7f, URZ ;  /* 0x0000007f04067890 */ /* 0x000fe2000fffe03f */
[----:B-1----:R-:W-:Y:S02]  /*e8b0*/  CS2R R2, SRZ ;  /* 0x0000000000027805 */ /* 0x002fe4000001ff00 */
[----:B------:R-:W-:Y:S01]  /*e8c0*/  MOV R7, RZ ;  /* 0x000000ff00077202 */ /* 0x000fe20000000f00 */
[----:B------:R-:W-:Y:S01]  /*e8d0*/  USHF.R.S32.HI UR7, URZ, 0x1f, UR6 ;  /* 0x0000001f3f077899 */ /* 0x000fe20008011406 */
[----:B------:R-:W1:Y:S03]  /*e8e0*/  S2UR UR52, SR_CTAID.Y ;  /* 0x00000000003479c3 */ /* 0x000e660000002600 */
[----:B------:R-:W-:-:S04]  /*e8f0*/  ULEA.HI UR7, UR7, UR6, URZ, 0x7 ;  /* 0x0000000607077291 */ /* 0x000fc8000f8f383f */
[----:B------:R-:W-:Y:S01]  /*e900*/  USHF.R.S32.HI UR7, URZ, 0x7, UR7 ;  /* 0x000000073f077899 */ /* 0x000fe20008011407 */
[----:B------:R-:W3:Y:S01]  /*e910*/  S2UR UR53, SR_CTAID.Z ;  /* 0x00000000003579c3 */ /* 0x000ee20000002700 */
[----:B--2---:R-:W-:-:S04]  /*e920*/  USHF.L.U32 UR11, UR11, 0x7, URZ ;  /* 0x000000070b0b7899 */ /* 0x004fc8000800063f */
[----:B------:R-:W-:-:S04]  /*e930*/  UIADD3 UR4, UR11, 0xff, URZ ;  /* 0x000000ff0b047890 */ /* 0x000fc8000fffe03f */
[----:B------:R-:W-:-:S04]  /*e940*/  USHF.R.U32.HI UR4, URZ, 0x7, UR4 ;  /* 0x000000073f047899 */ /* 0x000fc80008011604 */
[----:B------:R-:W-:-:S04]  /*e950*/  UISETP.LT.AND UP0, UPT, UR4, UR7, UPT ;  /* 0x000000070400728c */ /* 0x000fc8000bf01270 */
[----:B------:R-:W-:Y:S01]  /*e960*/  USEL UR4, UR4, UR7, UP0 ;  /* 0x0000000704047287 */ /* 0x000fe20008000000 */
[----:B-1-3--:R-:W-:Y:S11]  /*e970*/  @!P3 BRA `(.L_x_76) ;  /* 0x0000000000ecb947 */ /* 0x00aff60003800000 */
[----:B------:R-:W1:Y:S01]  /*e980*/  S2R R4, SR_CgaCtaId ;  /* 0x0000000000047919 */ /* 0x000e620000008800 */
[----:B------:R-:W-:Y:S02]  /*e990*/  MOV R3, 0x400 ;  /* 0x0000040000037802 */ /* 0x000fe40000000f00 */
[----:B------:R-:W-:Y:S02]  /*e9a0*/  MOV R5, 0x1 ;  /* 0x0000000100057802 */ /* 0x000fe40000000f00 */
[----:B-1----:R-:W-:Y:S02]  /*e9b0*/  LEA R4, R4, R3, 0x18 ;  /* 0x0000000304047211 */ /* 0x002fe400078ec0ff */
[----:B------:R-:W-:-:S04]  /*e9c0*/  SHF.L.U32 R3, R5, 0x1f, RZ ;  /* 0x0000001f05037819 */ /* 0x000fc800000006ff */
[----:B------:R-:W1:Y:S02]  /*e9d0*/  SYNCS.PHASECHK.TRANS64.TRYWAIT P0, [R4+URZ+0x3c060], R3 ;  /* 0x03c06003040075a7 */ /* 0x000e64000800017f */
[----:B-1----:R-:W-:Y:S05]  /*e9e0*/  @!P0 BRA `(.L_x_77) ;  /* 0x0000001c001c8947 */ /* 0x002fea0003800000 */
.L_x_114:
[----:B------:R-:W-:Y:S01]  /*e9f0*/  ULOP3.LUT UR6, UR5, 0x2, URZ, 0xfc, !UPT ;  /* 0x0000000205067892 */ /* 0x000fe2000f8efc3f */
[----:B-1----:R-:W-:-:S03]  /*ea00*/  @P2 MOV R3, 0x5000 ;  /* 0x0000500000032802 */ /* 0x002fc60000000f00 */
[----:B------:R-:W-:Y:S01]  /*ea10*/  UPRMT UR6, UR6, 0x9910, URZ ;  /* 0x0000991006067896 */ /* 0x000fe2000800003f */
[----:B------:R1:W-:Y:S03]  /*ea20*/  @P2 SYNCS.ARRIVE.TRANS64 RZ, [R4+URZ+0x3c050], R3 ;  /* 0x03c0500304ff29a7 */ /* 0x0003e6000800003f */
[----:B------:R-:W-:-:S06]  /*ea30*/  UISETP.NE.AND UP0, UPT, UR6, 0x2, UPT ;  /* 0x000000020600788c */ /* 0x000fcc000bf05270 */
[----:B------:R-:W-:-:S13]  /*ea40*/  PLOP3.LUT P0, PT, PT, PT, UP0, 0x80, 0x0 ;  /* 0x000000000000781c */ /* 0x000fda0003f0f008 */
[----:B-1----:R-:W-:Y:S05]  /*ea50*/  @P0 BRA `(.L_x_78) ;  /* 0x0000000000040947 */ /* 0x002fea0003800000 */
[----:B------:R-:W-:Y:S01]  /*ea60*/  BPT.TRAP 0x1 ;  /* 0x000000040000795c */ /* 0x000fe20000300000 */
.L_x_78:
[----:B------:R-:W-:-:S04]  /*ea70*/  LOP3.LUT P0, RZ, R0, 0x1f, RZ, 0xc0, !PT ;  /* 0x0000001f00ff7812 */ /* 0x000fc8000780c0ff */
[----:B------:R-:W-:-:S13]  /*ea80*/  PLOP3.LUT P0, PT, P0, P2, PT, 0x2a, 0x0 ;  /* 0x000000000000781c */ /* 0x000fda0000704572 */
[----:B------:R-:W-:Y:S05]  /*ea90*/  @P0 BRA `(.L_x_79) ;  /* 0x0000000000040947 */ /* 0x000fea0003800000 */
[----:B------:R-:W-:Y:S01]  /*eaa0*/  BPT.TRAP 0x1 ;  /* 0x000000040000795c */ /* 0x000fe20000300000 */
.L_x_79:
[----:B------:R-:W-:Y:S01]  /*eab0*/  R2UR UR8, R4 ;  /* 0x00000000040872ca */ /* 0x000fe200000e0000 */
[----:B------:R-:W-:Y:S01]  /*eac0*/  ULDC.64 UR6, c[0x0][0x198] ;  /* 0x0000660000067ab9 */ /* 0x000fe20000000a00 */
[----:B------:R-:W-:Y:S01]  /*ead0*/  UMOV UR14, 0x0 ;  /* 0x00000000000e7882 */ /* 0x000fe20000000000 */
[----:B------:R-:W-:Y:S01]  /*eae0*/  UIADD3 UR6, UP0, UR6, 0xf0, URZ ;  /* 0x000000f006067890 */ /* 0x000fe2000ff1e03f */
[----:B------:R-:W-:Y:S01]  /*eaf0*/  MOV R7, 0x40 ;  /* 0x0000004000077802 */ /* 0x000fe20000000f00 */
[----:B------:R-:W-:Y:S01]  /*eb00*/  UMOV UR15, 0x10000000 ;  /* 0x10000000000f7882 */ /* 0x000fe20000000000 */
[----:B------:R-:W-:Y:S01]  /*eb10*/  UMOV UR10, URZ ;  /* 0x0000003f000a7c82 */ /* 0x000fe20008000000 */
[----:B------:R-:W-:Y:S01]  /*eb20*/  UIADD3.X UR7, URZ, UR7, URZ, UP0, !UPT ;  /* 0x000000073f077290 */ /* 0x000fe200087fe43f */
[----:B------:R-:W-:Y:S01]  /*eb30*/  MOV R3, 0x1 ;  /* 0x0000000100037802 */ /* 0x000fe20000000f00 */
[----:B------:R-:W-:Y:S01]  /*eb40*/  UMOV UR12, UR52 ;  /* 0x00000034000c7c82 */ /* 0x000fe20008000000 */
[----:B------:R-:W-:Y:S01]  /*eb50*/  UMOV UR13, UR53 ;  /* 0x00000035000d7c82 */ /* 0x000fe20008000000 */
[----:B------:R-:W-:Y:S01]  /*eb60*/  UMOV UR34, 0x20 ;  /* 0x0000002000227882 */ /* 0x000fe20000000000 */
[----:B------:R-:W-:Y:S01]  /*eb70*/  UMOV UR35, UR11 ;  /* 0x0000000b00237c82 */ /* 0x000fe20008000000 */
[----:B------:R-:W-:-:S02]  /*eb80*/  UIADD3 UR9, UR8, 0x3c050, URZ ;  /* 0x0003c05008097890 */ /* 0x000fc4000fffe03f */
[----:B------:R-:W-:Y:S02]  /*eb90*/  UIADD3 UR32, UR8, 0x1000, URZ ;  /* 0x0000100008207890 */ /* 0x000fe4000fffe03f */
[----:B------:R-:W-:Y:S02]  /*eba0*/  UIADD3 UR24, UR8, 0x2000, URZ ;  /* 0x0000200008187890 */ /* 0x000fe4000fffe03f */
[----:B------:R-:W-:Y:S02]  /*ebb0*/  UIADD3 UR16, UR8, 0x3000, URZ ;  /* 0x0000300008107890 */ /* 0x000fe4000fffe03f */
[----:B------:R-:W-:Y:S02]  /*ebc0*/  UIADD3 UR48, UR8, 0x4000, URZ ;  /* 0x0000400008307890 */ /* 0x000fe4000fffe03f */
[----:B------:R1:W-:Y:S01]  /*ebd0*/  UTMALDG.4D [UR8], [UR6], desc[UR14] ;  /* 0x00000e08060075b4 */ /* 0x0003e20008019000 */
[----:B------:R-:W-:Y:S01]  /*ebe0*/  UMOV UR36, UR52 ;  /* 0x0000003400247c82 */ /* 0x000fe20008000000 */
[----:B------:R-:W-:Y:S01]  /*ebf0*/  UMOV UR37, UR53 ;  /* 0x0000003500257c82 */ /* 0x000fe20008000000 */
[----:B------:R-:W-:Y:S01]  /*ec00*/  UMOV UR33, UR9 ;  /* 0x0000000900217c82 */ /* 0x000fe20008000000 */
[----:B------:R-:W-:Y:S01]  /*ec10*/  UMOV UR26, 0x40 ;  /* 0x00000040001a7882 */ /* 0x000fe20000000000 */
[----:B------:R-:W-:Y:S01]  /*ec20*/  UMOV UR27, UR11 ;  /* 0x0000000b001b7c82 */ /* 0x000fe20008000000 */
[----:B------:R-:W-:Y:S01]  /*ec30*/  UMOV UR28, UR52 ;  /* 0x00000034001c7c82 */ /* 0x000fe20008000000 */
[----:B------:R-:W-:Y:S01]  /*ec40*/  UMOV UR29, UR53 ;  /* 0x00000035001d7c82 */ /* 0x000fe20008000000 */
[----:B------:R-:W-:Y:S01]  /*ec50*/  UMOV UR25, UR9 ;  /* 0x0000000900197c82 */ /* 0x000fe20008000000 */
[----:B------:R-:W-:Y:S01]  /*ec60*/  UMOV UR18, 0x60 ;  /* 0x0000006000127882 */ /* 0x000fe20000000000 */
[----:B------:R-:W-:Y:S01]  /*ec70*/  UMOV UR19, UR11 ;  /* 0x0000000b00137c82 */ /* 0x000fe20008000000 */
[----:B------:R-:W-:Y:S01]  /*ec80*/  UMOV UR20, UR52 ;  /* 0x0000003400147c82 */ /* 0x000fe20008000000 */
[----:B------:R1:W-:Y:S01]  /*ec90*/  UTMALDG.4D [UR32], [UR6], desc[UR14] ;  /* 0x00000e20060075b4 */ /* 0x0003e20008019000 */
[----:B------:R-:W-:Y:S01]  /*eca0*/  UMOV UR21, UR53 ;  /* 0x0000003500157c82 */ /* 0x000fe20008000000 */
[----:B------:R-:W-:Y:S01]  /*ecb0*/  UMOV UR17, UR9 ;  /* 0x0000000900117c82 */ /* 0x000fe20008000000 */
[----:B------:R-:W-:Y:S01]  /*ecc0*/  UMOV UR50, 0x80 ;  /* 0x0000008000327882 */ /* 0x000fe20000000000 */
[----:B------:R-:W-:Y:S01]  /*ecd0*/  UMOV UR51, UR11 ;  /* 0x0000000b00337c82 */ /* 0x000fe20008000000 */
[----:B------:R-:W-:Y:S01]  /*ece0*/  UMOV UR49, UR9 ;  /* 0x0000000900317c82 */ /* 0x000fe20008000000 */
[----:B------:R1:W-:Y:S01]  /*ecf0*/  UTMALDG.4D [UR24], [UR6], desc[UR14] ;  /* 0x00000e18060075b4 */ /* 0x0003e20008019000 */
[----:B------:R1:W-:Y:S01]  /*ed00*/  UTMALDG.4D [UR16], [UR6], desc[UR14] ;  /* 0x00000e10060075b4 */ /* 0x0003e20008019000 */
[----:B------:R1:W-:Y:S02]  /*ed10*/  UTMALDG.4D [UR48], [UR6], desc[UR14] ;  /* 0x00000e30060075b4 */ /* 0x0003e40008019000 */
[----:B-1----:R-:W-:Y:S01]  /*ed20*/  NOP ;  /* 0x0000000000007918 */ /* 0x002fe20000000000 */
.L_x_76:
[----:B------:R-:W-:Y:S05]  /*ed30*/  BSYNC B0 ;  /* 0x0000000000007941 */ /* 0x000fea0003800000 */
.L_x_75:
[----:B------:R-:W-:Y:S01]  /*ed40*/  ISETP.LT.AND P4, PT, RZ, UR4, P3 ;  /* 0x00000004ff007c0c */ /* 0x000fe20009f81270 */
[----:B------:R-:W-:-:S12]  /*ed50*/  BSSY B0, `(.L_x_80) ;  /* 0x000003e000007945 */ /* 0x000fd80003800000 */
[----:B------:R-:W-:Y:S05]  /*ed60*/  @!P4 BRA `(.L_x_81) ;  /* 0x0000000000f0c947 */ /* 0x000fea0003800000 */
[----:B------:R-:W1:Y:S01]  /*ed70*/  S2R R5, SR_CgaCtaId ;  /* 0x0000000000057919 */ /* 0x000e620000008800 */
[----:B------:R-:W-:-:S04]  /*ed80*/  MOV R2, 0x400 ;  /* 0x0000040000027802 */ /* 0x000fc80000000f00 */
[----:B-1----:R-:W-:Y:S02]  /*ed90*/  LEA R5, R5, R2, 0x18 ;  /* 0x0000000205057211 */ /* 0x002fe400078ec0ff */
[----:B------:R-:W-:-:S04]  /*eda0*/  MOV R2, 0x1 ;  /* 0x0000000100027802 */ /* 0x000fc80000000f00 */
[----:B------:R-:W-:-:S04]  /*edb0*/  SHF.L.U32 R2, R2, 0x1f, RZ ;  /* 0x0000001f02027819 */ /* 0x000fc800000006ff */
[----:B------:R-:W1:Y:S02]  /*edc0*/  SYNCS.PHASECHK.TRANS64.TRYWAIT P0, [R5+URZ+0x3c028], R2 ;  /* 0x03c02802050075a7 */ /* 0x000e64000800017f */
[----:B-1----:R-:W-:Y:S05]  /*edd0*/  @!P0 BRA `(.L_x_82) ;  /* 0x0000001800348947 */ /* 0x002fea0003800000 */
.L_x_115:
        /* <DEDUP_REMOVED lines=8> */
.L_x_83:
[----:B------:R-:W-:-:S04]  /*ee60*/  LOP3.LUT P0, RZ, R0, 0x1f, RZ, 0xc0, !PT ;  /* 0x0000001f00ff7812 */ /* 0x000fc8000780c0ff */
[----:B------:R-:W-:-:S13]  /*ee70*/  PLOP3.LUT P0, PT, P0, P2, PT, 0x2a, 0x0 ;  /* 0x000000000000781c */ /* 0x000fda0000704572 */
[----:B------:R-:W-:Y:S05]  /*ee80*/  @P0 BRA `(.L_x_84) ;  /* 0x0000000000040947 */ /* 0x000fea0003800000 */
[----:B------:R-:W-:Y:S01]  /*ee90*/  BPT.TRAP 0x1 ;  /* 0x000000040000795c */ /* 0x000fe20000300000 */
.L_x_84:
[----:B------:R-:W-:Y:S01]  /*eea0*/  R2UR UR16, R5 ;  /* 0x00000000051072ca */ /* 0x000fe200000e0000 */
[----:B------:R-:W-:Y:S01]  /*eeb0*/  ULDC.64 UR6, c[0x0][0x198] ;  /* 0x0000660000067ab9 */ /* 0x000fe20000000a00 */
[----:B------:R-:W-:Y:S01]  /*eec0*/  UMOV UR51, URZ ;  /* 0x0000003f00337c82 */ /* 0x000fe20008000000 */
[----:B------:R-:W-:Y:S01]  /*eed0*/  UIADD3 UR6, UP0, UR6, 0x1f0, URZ ;  /* 0x000001f006067890 */ /* 0x000fe2000ff1e03f */
[----:B------:R-:W-:Y:S01]  /*eee0*/  MOV R2, 0x1 ;  /* 0x0000000100027802 */ /* 0x000fe20000000f00 */
[----:B------:R-:W-:Y:S01]  /*eef0*/  UMOV UR8, 0x0 ;  /* 0x0000000000087882 */ /* 0x000fe20000000000 */
[----:B------:R-:W-:Y:S01]  /*ef00*/  UMOV UR9, 0x10000000 ;  /* 0x1000000000097882 */ /* 0x000fe20000000000 */
[----:B------:R-:W-:Y:S01]  /*ef10*/  UIADD3.X UR7, URZ, UR7, URZ, UP0, !UPT ;  /* 0x000000073f077290 */ /* 0x000fe200087fe43f */
[----:B------:R-:W-:Y:S01]  /*ef20*/  UMOV UR50, URZ ;  /* 0x0000003f00327c82 */ /* 0x000fe20008000000 */
[----:B------:R-:W-:Y:S01]  /*ef30*/  UMOV UR42, 0x20 ;  /* 0x00000020002a7882 */ /* 0x000fe20000000000 */
[----:B------:R-:W-:Y:S01]  /*ef40*/  UMOV UR44, UR52 ;  /* 0x00000034002c7c82 */ /* 0x000fe20008000000 */
[----:B------:R-:W-:-:S02]  /*ef50*/  UMOV UR45, UR53 ;  /* 0x00000035002d7c82 */ /* 0x000fc40008000000 */
[----:B------:R-:W-:Y:S02]  /*ef60*/  UIADD3 UR48, UR16, 0xa000, URZ ;  /* 0x0000a00010307890 */ /* 0x000fe4000fffe03f */
[----:B------:R-:W-:Y:S02]  /*ef70*/  UIADD3 UR49, UR16, 0x3c000, URZ ;  /* 0x0003c00010317890 */ /* 0x000fe4000fffe03f */
[----:B------:R-:W-:Y:S02]  /*ef80*/  UIADD3 UR40, UR16, 0xc000, URZ ;  /* 0x0000c00010287890 */ /* 0x000fe4000fffe03f */
[----:B------:R-:W-:Y:S02]  /*ef90*/  UIADD3 UR32, UR16, 0xe000, URZ ;  /* 0x0000e00010207890 */ /* 0x000fe4000fffe03f */
[----:B------:R-:W-:Y:S02]  /*efa0*/  UIADD3 UR24, UR16, 0x10000, URZ ;  /* 0x0001000010187890 */ /* 0x000fe4000fffe03f */
[----:B------:R-:W-:Y:S01]  /*efb0*/  UIADD3 UR16, UR16, 0x12000, URZ ;  /* 0x0001200010107890 */ /* 0x000fe2000fffe03f */
[----:B------:R1:W-:Y:S01]  /*efc0*/  UTMALDG.4D [UR48], [UR6], desc[UR8] ;  /* 0x00000830060075b4 */ /* 0x0003e20008019000 */
        /* <DEDUP_REMOVED lines=18> */
[----:B------:R1:W-:Y:S01]  /*f0f0*/  UTMALDG.4D [UR32], [UR6], desc[UR8] ;  /* 0x00000820060075b4 */ /* 0x0003e20008019000 */
[----:B------:R1:W-:Y:S01]  /*f100*/  UTMALDG.4D [UR24], [UR6], desc[UR8] ;  /* 0x00000818060075b4 */ /* 0x0003e20008019000 */
[----:B------:R1:W-:Y:S02]  /*f110*/  UTMALDG.4D [UR16], [UR6], desc[UR8] ;  /* 0x00000810060075b4 */ /* 0x0003e40008019000 */
[----:B-1----:R-:W-:Y:S01]  /*f120*/  NOP ;  /* 0x0000000000007918 */ /* 0x002fe20000000000 */
.L_x_81:
[----:B------:R-:W-:Y:S05]  /*f130*/  BSYNC B0 ;  /* 0x0000000000007941 */ /* 0x000fea0003800000 */
.L_x_80:
[----:B------:R-:W-:Y:S04]  /*f140*/  BSSY B0, `(.L_x_85) ;  /* 0x0000041000007945 */ /* 0x000fe80003800000 */
[----:B------:R-:W-:Y:S05]  /*f150*/  @!P3 BRA `(.L_x_86) ;  /* 0x0000000000fcb947 */ /* 0x000fea0003800000 */
[----:B------:R-:W1:Y:S01]  /*f160*/  S2R R5, SR_CgaCtaId ;  /* 0x0000000000057919 */ /* 0x000e620000008800 */
[----:B------:R-:W-:-:S04]  /*f170*/  MOV R4, 0x400 ;  /* 0x0000040000047802 */ /* 0x000fc80000000f00 */
[----:B-1----:R-:W-:Y:S02]  /*f180*/  LEA R6, R5, R4, 0x18 ;  /* 0x0000000405067211 */ /* 0x002fe400078ec0ff */
[----:B------:R-:W-:Y:S02]  /*f190*/  MOV R5, 0x1 ;  /* 0x0000000100057802 */ /* 0x000fe40000000f00 */
[----:B------:R-:W-:Y:S02]  /*f1a0*/  LEA R4, R3, R6, 0x3 ;  /* 0x0000000603047211 */ /* 0x000fe400078e18ff */
[----:B------:R-:W-:-:S04]  /*f1b0*/  SHF.L.U32 R5, R5, 0x1f, RZ ;  /* 0x0000001f05057819 */ /* 0x000fc800000006ff */
[----:B------:R-:W1:Y:S02]  /*f1c0*/  SYNCS.PHASECHK.TRANS64.TRYWAIT P0, [R4+URZ+0x3c060], R5 ;  /* 0x03c06005040075a7 */ /* 0x000e64000800017f */
[----:B-1----:R-:W-:Y:S05]  /*f1d0*/  @!P0 BRA `(.L_x_87) ;  /* 0x0000001400488947 */ /* 0x002fea0003800000 */
.L_x_116:
        /* <DEDUP_REMOVED lines=8> */
.L_x_88:
[----:B------:R-:W-:-:S04]  /*f260*/  LOP3.LUT P0, RZ, R0, 0x1f, RZ, 0xc0, !PT ;  /* 0x0000001f00ff7812 */ /* 0x000fc8000780c0ff */
[----:B------:R-:W-:-:S13]  /*f270*/  PLOP3.LUT P0, PT, P0, P2, PT, 0x2a, 0x0 ;  /* 0x000000000000781c */ /* 0x000fda0000704572 */
[----:B------:R-:W-:Y:S05]  /*f280*/  @P0 BRA `(.L_x_89) ;  /* 0x0000000000040947 */ /* 0x000fea0003800000 */
[----:B------:R-:W-:Y:S01]  /*f290*/  BPT.TRAP 0x1 ;  /* 0x000000040000795c */ /* 0x000fe20000300000 */
.L_x_89:
[----:B------:R-:W-:Y:S01]  /*f2a0*/  R2UR UR40, R3 ;  /* 0x00000000032872ca */ /* 0x000fe200000e0000 */
[----:B------:R-:W-:Y:S01]  /*f2b0*/  ULDC.64 UR12, c[0x0][0x198] ;  /* 0x00006600000c7ab9 */ /* 0x000fe20000000a00 */
[----:B------:R-:W-:Y:S01]  /*f2c0*/  R2UR UR7, R6 ;  /* 0x00000000060772ca */ /* 0x000fe200000e0000 */
[----:B------:R-:W-:Y:S01]  /*f2d0*/  UIADD3 UR6, UP0, UR12, 0xf0, URZ ;  /* 0x000000f00c067890 */ /* 0x000fe2000ff1e03f */
[----:B------:R-:W-:Y:S01]  /*f2e0*/  R2UR UR43, R7 ;  /* 0x00000000072b72ca */ /* 0x000fe200000e0000 */
[----:B------:R-:W-:Y:S01]  /*f2f0*/  UMOV UR8, 0x0 ;  /* 0x0000000000087882 */ /* 0x000fe20000000000 */
[----:B------:R-:W-:Y:S01]  /*f300*/  R2UR UR41, R4 ;  /* 0x00000000042972ca */ /* 0x000fe200000e0000 */
[----:B------:R-:W-:Y:S01]  /*f310*/  UMOV UR9, 0x10000000 ;  /* 0x1000000000097882 */ /* 0x000fe20000000000 */
[----:B------:R-:W-:Y:S01]  /*f320*/  UMOV UR42, URZ ;  /* 0x0000003f002a7c82 */ /* 0x000fe20008000000 */
[----:B------:R-:W-:Y:S01]  /*f330*/  UMOV UR44, UR52 ;  /* 0x00000034002c7c82 */ /* 0x000fe20008000000 */
[----:B------:R-:W-:Y:S01]  /*f340*/  UMOV UR45, UR53 ;  /* 0x00000035002d7c82 */ /* 0x000fe20008000000 */
[----:B------:R-:W-:Y:S01]  /*f350*/  UMOV UR34, 0x20 ;  /* 0x0000002000227882 */ /* 0x000fe20000000000 */
[----:B------:R-:W-:Y:S01]  /*f360*/  UMOV UR36, UR52 ;  /* 0x0000003400247c82 */ /* 0x000fe20008000000 */
[----:B------:R-:W-:Y:S01]  /*f370*/  UMOV UR37, UR53 ;  /* 0x0000003500257c82 */ /* 0x000fe20008000000 */
[----:B------:R-:W-:Y:S01]  /*f380*/  UMOV UR26, 0x40 ;  /* 0x00000040001a7882 */ /* 0x000fe20000000000 */
[----:B------:R-:W-:-:S02]  /*f390*/  UIMAD UR40, UR40, 0x5000, UR7 ;  /* 0x00005000282878a4 */ /* 0x000fc4000f8e0207 */
[----:B------:R-:W-:Y:S02]  /*f3a0*/  UIADD3 UR43, UR11, UR43, URZ ;  /* 0x0000002b0b2b7290 */ /* 0x000fe4000fffe03f */
[----:B------:R-:W-:Y:S02]  /*f3b0*/  UIADD3 UR41, UR41, 0x3c050, URZ ;  /* 0x0003c05029297890 */ /* 0x000fe4000fffe03f */
[----:B------:R-:W-:Y:S02]  /*f3c0*/  UIADD3.X UR7, URZ, UR13, URZ, UP0, !UPT ;  /* 0x0000000d3f077290 */ /* 0x000fe400087fe43f */
[----:B------:R-:W-:Y:S02]  /*f3d0*/  UIADD3 UR32, UR40, 0x1000, URZ ;  /* 0x0000100028207890 */ /* 0x000fe4000fffe03f */
[----:B------:R-:W-:Y:S02]  /*f3e0*/  UIADD3 UR24, UR40, 0x2000, URZ ;  /* 0x0000200028187890 */ /* 0x000fe4000fffe03f */
[----:B------:R-:W-:-:S02]  /*f3f0*/  UIADD3 UR16, UR40, 0x3000, URZ ;  /* 0x0000300028107890 */ /* 0x000fc4000fffe03f */
[----:B------:R-:W-:Y:S02]  /*f400*/  UIADD3 UR48, UR40, 0x4000, URZ ;  /* 0x0000400028307890 */ /* 0x000fe4000fffe03f */
[----:B------:R1:W-:Y:S01]  /*f410*/  UTMALDG.4D [UR40], [UR6], desc[UR8] ;  /* 0x00000828060075b4 */ /* 0x0003e20008019000 */
[----:B------:R-:W-:Y:S01]  /*f420*/  UMOV UR33, UR41 ;  /* 0x0000002900217c82 */ /* 0x000fe20008000000 */
[----:B------:R-:W-:Y:S01]  /*f430*/  UMOV UR35, UR43 ;  /* 0x0000002b00237c82 */ /* 0x000fe20008000000 */
        /* <DEDUP_REMOVED lines=17> */
.L_x_86:
[----:B------:R-:W-:Y:S05]  /*f550*/  BSYNC B0 ;  /* 0x0000000000007941 */ /* 0x000fea0003800000 */
.L_x_85:
[----:B------:R-:W-:Y:S01]  /*f560*/  BSSY B0, `(.L_x_90) ;  /* 0x0000043000007945 */ /* 0x000fe20003800000 */
[----:B------:R-:W-:-:S03]  /*f570*/  MOV R8, RZ ;  /* 0x000000ff00087202 */ /* 0x000fc60000000f00 */
[----:B------:R-:W-:Y:S05]  /*f580*/  @!P4 BRA `(.L_x_91) ;  /* 0x000000040000c947 */ /* 0x000fea0003800000 */
[----:B------:R-:W1:Y:S01]  /*f590*/  S2R R4, SR_CgaCtaId ;  /* 0x0000000000047919 */ /* 0x000e620000008800 */
[----:B------:R-:W-:-:S04]  /*f5a0*/  MOV R3, 0x400 ;  /* 0x0000040000037802 */ /* 0x000fc80000000f00 */
[----:B-1----:R-:W-:Y:S01]  /*f5b0*/  LEA R5, R4, R3, 0x18 ;  /* 0x0000000304057211 */ /* 0x002fe200078ec0ff */
[----:B------:R-:W-:-:S03]  /*f5c0*/  IMAD.MOV.U32 R4, RZ, RZ, 0x1 ;  /* 0x00000001ff047424 */ /* 0x000fc600078e00ff */
[----:B------:R-:W-:Y:S02]  /*f5d0*/  LEA R3, R2, R5, 0x3 ;  /* 0x0000000502037211 */ /* 0x000fe400078e18ff */
[----:B------:R-:W-:-:S04]  /*f5e0*/  SHF.L.U32 R4, R4, 0x1f, RZ ;  /* 0x0000001f04047819 */ /* 0x000fc800000006ff */
[----:B------:R-:W1:Y:S02]  /*f5f0*/  SYNCS.PHASECHK.TRANS64.TRYWAIT P0, [R3+URZ+0x3c028], R4 ;  /* 0x03c02804030075a7 */ /* 0x000e64000800017f */
[----:B-1----:R-:W-:Y:S05]  /*f600*/  @!P0 BRA `(.L_x_92) ;  /* 0x0000001000508947 */ /* 0x002fea0003800000 */
.L_x_117:
        /* <DEDUP_REMOVED lines=8> */
.L_x_93:
[----:B------:R-:W-:-:S04]  /*f690*/  LOP3.LUT P0, RZ, R0, 0x1f, RZ, 0xc0, !PT ;  /* 0x0000001f00ff7812 */ /* 0x000fc8000780c0ff */
[----:B------:R-:W-:-:S13]  /*f6a0*/  PLOP3.LUT P0, PT, P0, P2, PT, 0x2a, 0x0 ;  /* 0x000000000000781c */ /* 0x000fda0000704572 */
[----:B------:R-:W-:Y:S05]  /*f6b0*/  @P0 BRA `(.L_x_94) ;  /* 0x0000000000040947 */ /* 0x000fea0003800000 */
[----:B------:R-:W-:Y:S01]  /*f6c0*/  BPT.TRAP 0x1 ;  /* 0x000000040000795c */ /* 0x000fe20000300000 */
.L_x_94:
[C---:B------:R-:W-:Y:S01]  /*f6d0*/  IMAD R5, R2.reuse, 0xa000, R5 ;  /* 0x0000a00002057824 */ /* 0x040fe200078e0205 */
[----:B------:R-:W-:Y:S01]  /*f6e0*/  R2UR UR41, R3 ;  /* 0x00000000032972ca */ /* 0x000fe200000e0000 */
[----:B------:R-:W-:Y:S01]  /*f6f0*/  ULDC.64 UR6, c[0x0][0x198] ;  /* 0x0000660000067ab9 */ /* 0x000fe20000000a00 */
[----:B------:R-:W-:Y:S01]  /*f700*/  UMOV UR43, URZ ;  /* 0x0000003f002b7c82 */ /* 0x000fe20008000000 */
[----:B------:R-:W-:Y:S01]  /*f710*/  UIADD3 UR6, UP0, UR6, 0x2f0, URZ ;  /* 0x000002f006067890 */ /* 0x000fe2000ff1e03f */
[----:B------:R-:W-:Y:S01]  /*f720*/  R2UR UR48, R5 ;  /* 0x00000000053072ca */ /* 0x000fe200000e0000 */
[----:B------:R-:W-:Y:S01]  /*f730*/  UMOV UR8, 0x0 ;  /* 0x0000000000087882 */ /* 0x000fe20000000000 */
[----:B------:R-:W-:Y:S01]  /*f740*/  UMOV UR9, 0x10000000 ;  /* 0x1000000000097882 */ /* 0x000fe20000000000 */
[----:B------:R-:W-:Y:S01]  /*f750*/  UIADD3.X UR7, URZ, UR7, URZ, UP0, !UPT ;  /* 0x000000073f077290 */ /* 0x000fe200087fe43f */
[----:B------:R-:W-:Y:S01]  /*f760*/  MOV R8, 0x1 ;  /* 0x0000000100087802 */ /* 0x000fe20000000f00 */
[----:B------:R-:W-:Y:S01]  /*f770*/  UMOV UR42, URZ ;  /* 0x0000003f002a7c82 */ /* 0x000fe20008000000 */
[----:B------:R-:W-:Y:S01]  /*f780*/  UMOV UR44, UR52 ;  /* 0x00000034002c7c82 */ /* 0x000fe20008000000 */
[----:B------:R-:W-:Y:S01]  /*f790*/  UMOV UR45, UR53 ;  /* 0x00000035002d7c82 */ /* 0x000fe20008000000 */
[----:B------:R-:W-:Y:S01]  /*f7a0*/  UMOV UR34, 0x20 ;  /* 0x0000002000227882 */ /* 0x000fe20000000000 */
[----:B------:R-:W-:Y:S01]  /*f7b0*/  UIADD3 UR41, UR41, 0x3c000, URZ ;  /* 0x0003c00029297890 */ /* 0x000fe2000fffe03f */
[----:B------:R-:W-:Y:S01]  /*f7c0*/  IADD3 R2, R2, 0x1, RZ ;  /* 0x0000000102027810 */ /* 0x000fe20007ffe0ff */
[----:B------:R-:W-:Y:S01]  /*f7d0*/  UMOV UR36, UR52 ;  /* 0x0000003400247c82 */ /* 0x000fe20008000000 */
[----:B------:R-:W-:Y:S01]  /*f7e0*/  UMOV UR37, UR53 ;  /* 0x0000003500257c82 */ /* 0x000fe20008000000 */
[----:B------:R-:W-:-:S02]  /*f7f0*/  UIADD3 UR40, UR48, 0xa000, URZ ;  /* 0x0000a00030287890 */ /* 0x000fc4000fffe03f */
        /* <DEDUP_REMOVED lines=25> */
.L_x_91:
[----:B------:R-:W-:Y:S05]  /*f990*/  BSYNC B0 ;  /* 0x0000000000007941 */ /* 0x000fea0003800000 */
.L_x_90:
[----:B------:R-:W-:-:S04]  /*f9a0*/  MOV R3, UR4 ;  /* 0x0000000400037c02 */ /* 0x000fc80008000f00 */
[----:B------:R-:W-:-:S13]  /*f9b0*/  ISETP.GE.AND P0, PT, R3, 0x2, PT ;  /* 0x000000020300780c */ /* 0x000fda0003f06270 */
[----:B------:R-:W-:Y:S05]  /*f9c0*/  @!P0 EXIT ;  /* 0x000000000000894d */ /* 0x000fea0003800000 */
[----:B------:R-:W-:Y:S01]  /*f9d0*/  USHF.L.U32 UR6, UR4, 0x1, URZ ;  /* 0x0000000104067899 */ /* 0x000fe2000800063f */
[----:B------:R-:W-:Y:S01]  /*f9e0*/  LOP3.LUT P0, RZ, R0, 0x1f, RZ, 0xc0, !PT ;  /* 0x0000001f00ff7812 */ /* 0x000fe2000780c0ff */
[----:B------:R-:W-:Y:S01]  /*f9f0*/  BSSY B0, `(.L_x_95) ;  /* 0x000008f000007945 */ /* 0x000fe20003800000 */
[----:B------:R-:W-:Y:S02]  /*fa00*/  MOV R3, UR5 ;  /* 0x0000000500037c02 */ /* 0x000fe40008000f00 */
[----:B------:R-:W-:Y:S02]  /*fa10*/  PLOP3.LUT P0, PT, P0, P2, PT, 0x2a, 0x0 ;  /* 0x000000000000781c */ /* 0x000fe40000704572 */
[----:B------:R-:W-:Y:S02]  /*fa20*/  LOP3.LUT R3, R3, 0x2, RZ, 0xfc, !PT ;  /* 0x0000000203037812 */ /* 0x000fe400078efcff */
[----:B------:R-:W-:Y:S02]  /*fa30*/  MOV R0, 0x1 ;  /* 0x0000000100007802 */ /* 0x000fe40000000f00 */
[----:B------:R-:W-:-:S07]  /*fa40*/  MOV R9, UR6 ;  /* 0x0000000600097c02 */ /* 0x000fce0008000f00 */
.L_x_106:
[----:B------:R-:W-:Y:S04]  /*fa50*/  BSSY B1, `(.L_x_96) ;  /* 0x0000041000017945 */ /* 0x000fe80003800000 */
[----:B------:R-:W-:Y:S05]  /*fa60*/  @!P3 BRA `(.L_x_97) ;  /* 0x0000000000fcb947 */ /* 0x000fea0003800000 */
[----:B------:R-:W1:Y:S01]  /*fa70*/  S2R R5, SR_CgaCtaId ;  /* 0x0000000000057919 */ /* 0x000e620000008800 */
[----:B------:R-:W-:-:S04]  /*fa80*/  MOV R4, 0x400 ;  /* 0x0000040000047802 */ /* 0x000fc80000000f00 */
[----:B-1----:R-:W-:Y:S02]  /*fa90*/  LEA R5, R5, R4, 0x18 ;  /* 0x0000000405057211 */ /* 0x002fe400078ec0ff */
[----:B------:R-:W-:Y:S02]  /*faa0*/  SHF.L.U32 R4, R0, 0x1f, RZ ;  /* 0x0000001f00047819 */ /* 0x000fe400000006ff */
[----:B------:R-:W-:-:S04]  /*fab0*/  LEA R7, R2, R5, 0x3 ;  /* 0x0000000502077211 */ /* 0x000fc800078e18ff */
[----:B------:R-:W1:Y:S02]  /*fac0*/  SYNCS.PHASECHK.TRANS64.TRYWAIT P4, [R7+URZ+0x3c028], R4 ;  /* 0x03c02804070075a7 */ /* 0x000e64000808017f */
[----:B-1----:R-:W-:Y:S05]  /*fad0*/  @!P4 BRA `(.L_x_98) ;  /* 0x0000000c0030c947 */ /* 0x002fea0003800000 */
.L_x_118:
[----:B-1----:R-:W-:-:S04]  /*fae0*/  @P2 MOV R4, 0xa000 ;  /* 0x0000a00000042802 */ /* 0x002fc80000000f00 */
[----:B------:R1:W-:Y:S02]  /*faf0*/  @P2 SYNCS.ARRIVE.TRANS64 RZ, [R7+URZ+0x3c000], R4 ;  /* 0x03c0000407ff29a7 */ /* 0x0003e4000800003f */
[----:B-1----:R-:W-:-:S04]  /*fb00*/  PRMT R4, R3, 0x9910, RZ ;  /* 0x0000991003047816 */ /* 0x002fc800000000ff */
[----:B------:R-:W-:-:S13]  /*fb10*/  ISETP.NE.AND P4, PT, R4, 0x2, PT ;  /* 0x000000020400780c */ /* 0x000fda0003f85270 */
[----:B------:R-:W-:Y:S05]  /*fb20*/  @P4 BRA `(.L_x_99) ;  /* 0x0000000000044947 */ /* 0x000fea0003800000 */
[----:B------:R-:W-:Y:S01]  /*fb30*/  BPT.TRAP 0x1 ;  /* 0x000000040000795c */ /* 0x000fe20000300000 */
.L_x_99:
[----:B------:R-:W-:Y:S05]  /*fb40*/  @P0 BRA `(.L_x_100) ;  /* 0x0000000000040947 */ /* 0x000fea0003800000 */
[----:B------:R-:W-:Y:S01]  /*fb50*/  BPT.TRAP 0x1 ;  /* 0x000000040000795c */ /* 0x000fe20000300000 */
.L_x_100:
[----:B------:R-:W-:Y:S01]  /*fb60*/  IMAD R5, R2, 0xa000, R5 ;  /* 0x0000a00002057824 */ /* 0x000fe200078e0205 */
[----:B------:R-:W-:Y:S01]  /*fb70*/  R2UR UR49, R7 ;  /* 0x00000000073172ca */ /* 0x000fe200000e0000 */
[----:B------:R-:W-:Y:S01]  /*fb80*/  ULDC.64 UR6, c[0x0][0x198] ;  /* 0x0000660000067ab9 */ /* 0x000fe20000000a00 */
[----:B------:R-:W-:Y:S01]  /*fb90*/  R2UR UR51, R8 ;  /* 0x00000000083372ca */ /* 0x000fe200000e0000 */
[----:B------:R-:W-:Y:S01]  /*fba0*/  UIADD3 UR6, UP0, UR6, 0x1f0, URZ ;  /* 0x000001f006067890 */ /* 0x000fe2000ff1e03f */
[----:B------:R-:W-:Y:S01]  /*fbb0*/  R2UR UR16, R5 ;  /* 0x00000000051072ca */ /* 0x000fe200000e0000 */
[----:B------:R-:W-:Y:S01]  /*fbc0*/  UMOV UR8, 0x0 ;  /* 0x0000000000087882 */ /* 0x000fe20000000000 */
[----:B------:R-:W-:Y:S01]  /*fbd0*/  UMOV UR9, 0x10000000 ;  /* 0x1000000000097882 */ /* 0x000fe20000000000 */
[----:B------:R-:W-:Y:S01]  /*fbe0*/  UIADD3.X UR7, URZ, UR7, URZ, UP0, !UPT ;  /* 0x000000073f077290 */ /* 0x000fe200087fe43f */
[----:B------:R-:W-:Y:S01]  /*fbf0*/  IADD3 R2, R2, 0x1, RZ ;  /* 0x0000000102027810 */ /* 0x000fe20007ffe0ff */
[----:B------:R-:W-:Y:S01]  /*fc00*/  UMOV UR50, URZ ;  /* 0x0000003f00327c82 */ /* 0x000fe20008000000 */
[----:B------:R-:W-:Y:S01]  /*fc10*/  UMOV UR42, 0x20 ;  /* 0x00000020002a7882 */ /* 0x000fe20000000000 */
[----:B------:R-:W-:Y:S01]  /*fc20*/  UMOV UR44, UR52 ;  /* 0x00000034002c7c82 */ /* 0x000fe20008000000 */
[----:B------:R-:W-:Y:S01]  /*fc30*/  UMOV UR45, UR53 ;  /* 0x00000035002d7c82 */ /* 0x000fe20008000000 */
[----:B------:R-:W-:Y:S01]  /*fc40*/  UIADD3 UR49, UR49, 0x3c000, URZ ;  /* 0x0003c00031317890 */ /* 0x000fe2000fffe03f */
[----:B------:R-:W-:Y:S01]  /*fc50*/  ISETP.NE.AND P4, PT, R2, 0x5, PT ;  /* 0x000000050200780c */ /* 0x000fe20003f85270 */
[----:B------:R-:W-:-:S02]  /*fc60*/  USHF.L.U32 UR51, UR51, 0x7, URZ ;  /* 0x0000000733337899 */ /* 0x000fc4000800063f */
[----:B------:R-:W-:Y:S01]  /*fc70*/  UIADD3 UR48, UR16, 0xa000, URZ ;  /* 0x0000a00010307890 */ /* 0x000fe2000fffe03f */
[----:B------:R-:W-:Y:S01]  /*fc80*/  SEL R5, RZ, 0x1, P4 ;  /* 0x00000001ff057807 */ /* 0x000fe20002000000 */
[----:B------:R-:W-:Y:S01]  /*fc90*/  UIADD3 UR40, UR16, 0xc000, URZ ;  /* 0x0000c00010287890 */ /* 0x000fe2000fffe03f */
[----:B------:R-:W-:Y:S01]  /*fca0*/  SEL R2, R2, RZ, P4 ;  /* 0x000000ff02027207 */ /* 0x000fe20002000000 */
[----:B------:R-:W-:Y:S01]  /*fcb0*/  UIADD3 UR32, UR16, 0xe000, URZ ;  /* 0x0000e00010207890 */ /* 0x000fe2000fffe03f */
[----:B------:R-:W-:Y:S01]  /*fcc0*/  LOP3.LUT R0, R0, R5, RZ, 0x3c, !PT ;  /* 0x0000000500007212 */ /* 0x000fe200078e3cff */
        /* <DEDUP_REMOVED lines=25> */
.L_x_97:
[----:B------:R-:W-:Y:S05]  /*fe60*/  BSYNC B1 ;  /* 0x0000000000017941 */ /* 0x000fea0003800000 */
.L_x_96:
[----:B------:R-:W-:Y:S01]  /*fe70*/  ISETP.LT.OR P4, PT, R9, 0x4, !P3 ;  /* 0x000000040900780c */ /* 0x000fe20005f81670 */
[----:B------:R-:W-:-:S12]  /*fe80*/  BSSY B1, `(.L_x_101) ;  /* 0x0000042000017945 */ /* 0x000fd80003800000 */
[----:B------:R-:W-:Y:S05]  /*fe90*/  @P4 BRA `(.L_x_102) ;  /* 0x0000000400004947 */ /* 0x000fea0003800000 */
[----:B------:R-:W1:Y:S01]  /*fea0*/  S2R R5, SR_CgaCtaId ;  /* 0x0000000000057919 */ /* 0x000e620000008800 */
[----:B------:R-:W-:Y:S02]  /*feb0*/  MOV R4, 0x400 ;  /* 0x0000040000047802 */ /* 0x000fe40000000f00 */
[----:B------:R-:W-:Y:S02]  /*fec0*/  SHF.L.U32 R7, R0, 0x1f, RZ ;  /* 0x0000001f00077819 */ /* 0x000fe400000006ff */
[----:B-1----:R-:W-:-:S04]  /*fed0*/  LEA R5, R5, R4, 0x18 ;  /* 0x0000000405057211 */ /* 0x002fc800078ec0ff */
[----:B------:R-:W-:-:S04]  /*fee0*/  LEA R4, R2, R5, 0x3 ;  /* 0x0000000502047211 */ /* 0x000fc800078e18ff */
[----:B------:R-:W1:Y:S02]  /*fef0*/  SYNCS.PHASECHK.TRANS64.TRYWAIT P4, [R4+URZ+0x3c028], R7 ;  /* 0x03c02807040075a7 */ /* 0x000e64000808017f */
[----:B-1----:R-:W-:Y:S05]  /*ff00*/  @!P4 BRA `(.L_x_103) ;  /* 0x000000080038c947 */ /* 0x002fea0003800000 */
.L_x_119:
[----:B------:R-:W-:Y:S02]  /*ff10*/  PRMT R6, R3, 0x9910, RZ ;  /* 0x0000991003067816 */ /* 0x000fe400000000ff */
[----:B-1----:R-:W-:Y:S02]  /*ff20*/  @P1 MOV R7, 0xa000 ;  /* 0x0000a00000071802 */ /* 0x002fe40000000f00 */
[----:B------:R-:W-:Y:S02]  /*ff30*/  ISETP.NE.AND P4, PT, R6, 0x2, PT ;  /* 0x000000020600780c */ /* 0x000fe40003f85270 */
[----:B------:R1:W-:Y:S11]  /*ff40*/  @P1 SYNCS.ARRIVE.TRANS64 RZ, [R4+URZ+0x3c000], R7 ;  /* 0x03c0000704ff19a7 */ /* 0x0003f6000800003f */
[----:B-1----:R-:W-:Y:S05]  /*ff50*/  @P4 BRA `(.L_x_104) ;  /* 0x0000000000044947 */ /* 0x002fea0003800000 */
[----:B------:R-:W-:Y:S01]  /*ff60*/  BPT.TRAP 0x1 ;  /* 0x000000040000795c */ /* 0x000fe20000300000 */
.L_x_104:
[----:B------:R-:W-:Y:S05]  /*ff70*/  @P0 BRA `(.L_x_105) ;  /* 0x0000000000040947 */ /* 0x000fea0003800000 */
[----:B------:R-:W-:Y:S01]  /*ff80*/  BPT.TRAP 0x1 ;  /* 0x000000040000795c */ /* 0x000fe20000300000 */
.L_x_105:
        /* <DEDUP_REMOVED lines=16> */
[----:B------:R-:W-:Y:S01]  /*10090*/  USHF.L.U32 UR51, UR51, 0x7, URZ ;  /* 0x0000000733337899 */ /* 0x000fe2000800063f */
[----:B------:R-:W-:Y:S01]  /*100a0*/  IADD3 R8, R8, 0x1, RZ ;  /* 0x0000000108087810 */ /* 0x000fe20007ffe0ff */
[----:B------:R-:W-:Y:S01]  /*100b0*/  UIADD3 UR48, UR16, 0xa000, URZ ;  /* 0x0000a00010307890 */ /* 0x000fe2000fffe03f */
[----:B------:R-:W-:Y:S01]  /*100c0*/  SEL R5, RZ, 0x1, P4 ;  /* 0x00000001ff057807 */ /* 0x000fe20002000000 */
[----:B------:R-:W-:Y:S01]  /*100d0*/  UIADD3 UR40, UR16, 0xc000, URZ ;  /* 0x0000c00010287890 */ /* 0x000fe2000fffe03f */
[----:B------:R-:W-:Y:S01]  /*100e0*/  SEL R2, R2, RZ, P4 ;  /* 0x000000ff02027207 */ /* 0x000fe20002000000 */
[----:B------:R-:W-:Y:S01]  /*100f0*/  UIADD3 UR32, UR16, 0xe000, URZ ;  /* 0x0000e00010207890 */ /* 0x000fe2000fffe03f */
[----:B------:R-:W-:Y:S01]  /*10100*/  LOP3.LUT R0, R0, R5, RZ, 0x3c, !PT ;  /* 0x0000000500007212 */ /* 0x000fe200078e3cff */
[----:B------:R-:W-:-:S02]  /*10110*/  UIADD3 UR24, UR16, 0x10000, URZ ;  /* 0x0001000010187890 */ /* 0x000fc4000fffe03f */
        /* <DEDUP_REMOVED lines=24> */
.L_x_102:
[----:B------:R-:W-:Y:S05]  /*102a0*/  BSYNC B1 ;  /* 0x0000000000017941 */ /* 0x000fea0003800000 */
.L_x_101:
[C---:B------:R-:W-:Y:S02]  /*102b0*/  ISETP.GT.AND P4, PT, R9.reuse, 0x4, PT ;  /* 0x000000040900780c */ /* 0x040fe40003f84270 */
[----:B------:R-:W-:-:S11]  /*102c0*/  IADD3 R9, R9, -0x2, RZ ;  /* 0xfffffffe09097810 */ /* 0x000fd60007ffe0ff */
[----:B------:R-:W-:Y:S05]  /*102d0*/  @P4 BRA `(.L_x_106) ;  /* 0xfffffff400dc4947 */ /* 0x000fea000383ffff */
[----:B------:R-:W-:Y:S05]  /*102e0*/  BSYNC B0 ;  /* 0x0000000000007941 */ /* 0x000fea0003800000 */
.L_x_95:
[----:B------:R-:W-:Y:S05]  /*102f0*/  EXIT ;  /* 0x000000000000794d */ /* 0x000fea0003800000 */
.L_x_15:
[----:B-1----:R-:W-:-:S04]  /*10300*/  MOV R5, UR6 ;  /* 0x0000000600057c02 */ /* 0x002fc80008000f00 */
[----:B------:R1:W2:Y:S03]  /*10310*/  SYNCS.PHASECHK.TRANS64.TRYWAIT P1, [R5+URZ+0x3c050], R6 ;  /* 0x03c05006050075a7 */ /* 0x0002a6000802017f */
[----:B--2---:R-:W-:Y:S05]  /*10320*/  @!P1 NANOSLEEP.SYNCS 0x989680 ;  /* 0x009896800000995d */ /* 0x004fea0003900000 */
[----:B------:R-:W2:Y:S02]  /*10330*/  @!P1 SYNCS.PHASECHK.TRANS64 P1, [R5+URZ+0x3c050], R6 ;  /* 0x03c05006050095a7 */ /* 0x000ea4000802007f */
[----:B--2---:R-:W-:Y:S05]  /*10340*/  @!P1 BRA `(.L_x_15) ;  /* 0xfffffffc00ec9947 */ /* 0x004fea000383ffff */
[----:B------:R-:W-:Y:S05]  /*10350*/  BRA `(.L_x_107) ;  /* 0xffffff0800ec7947 */ /* 0x000fea000383ffff */
.L_x_17:
[----:B--2---:R-:W-:-:S04]  /*10360*/  MOV R2, UR36 ;  /* 0x0000002400027c02 */ /* 0x004fc80008000f00 */
[----:B------:R2:W3:Y:S03]  /*10370*/  SYNCS.PHASECHK.TRANS64.TRYWAIT P1, [R2+URZ+0x3c000], R9 ;  /* 0x03c00009020075a7 */ /* 0x0004e6000802017f */
[----:B---3--:R-:W-:Y:S05]  /*10380*/  @!P1 NANOSLEEP.SYNCS 0x989680 ;  /* 0x009896800000995d */ /* 0x008fea0003900000 */
[----:B------:R-:W3:Y:S02]  /*10390*/  @!P1 SYNCS.PHASECHK.TRANS64 P1, [R2+URZ+0x3c000], R9 ;  /* 0x03c00009020095a7 */ /* 0x000ee4000802007f */
[----:B---3--:R-:W-:Y:S05]  /*103a0*/  @!P1 BRA `(.L_x_17) ;  /* 0xfffffffc00ec9947 */ /* 0x008fea000383ffff */
[----:B------:R-:W-:Y:S05]  /*103b0*/  BRA `(.L_x_108) ;  /* 0xffffff0800f87947 */ /* 0x000fea000383ffff */
.L_x_18:
[----:B-1----:R-:W-:-:S04]  /*103c0*/  IMAD.U32 R5, RZ, RZ, UR7 ;  /* 0x00000007ff057e24 */ /* 0x002fc8000f8e00ff */
[----:B------:R1:W2:Y:S03]  /*103d0*/  SYNCS.PHASECHK.TRANS64.TRYWAIT P1, [R5+URZ+-0x8], R2 ;  /* 0xfffff802050075a7 */ /* 0x0002a6000802017f */
[----:B--2---:R-:W-:Y:S05]  /*103e0*/  @!P1 NANOSLEEP.SYNCS 0x989680 ;  /* 0x009896800000995d */ /* 0x004fea0003900000 */
[----:B------:R-:W2:Y:S02]  /*103f0*/  @!P1 SYNCS.PHASECHK.TRANS64 P1, [R5+URZ+-0x8], R2 ;  /* 0xfffff802050095a7 */ /* 0x000ea4000802007f */
[----:B--2---:R-:W-:Y:S05]  /*10400*/  @!P1 BRA `(.L_x_18) ;  /* 0xfffffffc00ec9947 */ /* 0x004fea000383ffff */
[----:B------:R-:W-:Y:S05]  /*10410*/  BRA `(.L_x_109) ;  /* 0xffffff0800f47947 */ /* 0x000fea000383ffff */
.L_x_20:
[----:B-1----:R-:W-:-:S04]  /*10420*/  MOV R12, UR36 ;  /* 0x00000024000c7c02 */ /* 0x002fc80008000f00 */
[----:B------:R1:W2:Y:S03]  /*10430*/  SYNCS.PHASECHK.TRANS64.TRYWAIT P1, [R12+URZ+0x3c008], R9 ;  /* 0x03c008090c0075a7 */ /* 0x0002a6000802017f */
[----:B--2---:R-:W-:Y:S05]  /*10440*/  @!P1 NANOSLEEP.SYNCS 0x989680 ;  /* 0x009896800000995d */ /* 0x004fea0003900000 */
[----:B------:R-:W2:Y:S02]  /*10450*/  @!P1 SYNCS.PHASECHK.TRANS64 P1, [R12+URZ+0x3c008], R9 ;  /* 0x03c008090c0095a7 */ /* 0x000ea4000802007f */
[----:B--2---:R-:W-:Y:S05]  /*10460*/  @!P1 BRA `(.L_x_20) ;  /* 0xfffffffc00ec9947 */ /* 0x004fea000383ffff */
[----:B------:R-:W-:Y:S05]  /*10470*/  BRA `(.L_x_110) ;  /* 0xffffff3800f07947 */ /* 0x000fea000383ffff */
.L_x_25:
[----:B-1----:R-:W-:-:S04]  /*10480*/  MOV R7, UR10 ;  /* 0x0000000a00077c02 */ /* 0x002fc80008000f00 */
[----:B------:R1:W2:Y:S03]  /*10490*/  SYNCS.PHASECHK.TRANS64.TRYWAIT P2, [R7+URZ+0x3c000], R6 ;  /* 0x03c00006070075a7 */ /* 0x0002a6000804017f */
[----:B--2---:R-:W-:Y:S05]  /*104a0*/  @!P2 NANOSLEEP.SYNCS 0x989680 ;  /* 0x009896800000a95d */ /* 0x004fea0003900000 */
[----:B------:R-:W2:Y:S02]  /*104b0*/  @!P2 SYNCS.PHASECHK.TRANS64 P2, [R7+URZ+0x3c000], R6 ;  /* 0x03c000060700a5a7 */ /* 0x000ea4000804007f */
[----:B--2---:R-:W-:Y:S05]  /*104c0*/  @!P2 BRA `(.L_x_25) ;  /* 0xfffffffc00eca947 */ /* 0x004fea000383ffff */
[----:B------:R-:W-:Y:S05]  /*104d0*/  BRA `(.L_x_111) ;  /* 0xffffff4800707947 */ /* 0x000fea000383ffff */
.L_x_29:
[----:B-1----:R-:W-:-:S04]  /*104e0*/  MOV R10, UR10 ;  /* 0x0000000a000a7c02 */ /* 0x002fc80008000f00 */
[----:B------:R1:W2:Y:S03]  /*104f0*/  SYNCS.PHASECHK.TRANS64.TRYWAIT P2, [R10+URZ+0x3c000], R71 ;  /* 0x03c000470a0075a7 */ /* 0x0002a6000804017f */
[----:B--2---:R-:W-:Y:S05]  /*10500*/  @!P2 NANOSLEEP.SYNCS 0x989680 ;  /* 0x009896800000a95d */ /* 0x004fea0003900000 */
[----:B------:R-:W2:Y:S02]  /*10510*/  @!P2 SYNCS.PHASECHK.TRANS64 P2, [R10+URZ+0x3c000], R71 ;  /* 0x03c000470a00a5a7 */ /* 0x000ea4000804007f */
[----:B--2---:R-:W-:Y:S05]  /*10520*/  @!P2 BRA `(.L_x_29) ;  /* 0xfffffffc00eca947 */ /* 0x004fea000383ffff */
[----:B------:R-:W-:Y:S05]  /*10530*/  BRA `(.L_x_28) ;  /* 0xffffff7000807947 */ /* 0x000fea000383ffff */
.L_x_37:
[----:B-1----:R-:W-:-:S04]  /*10540*/  MOV R7, UR10 ;  /* 0x0000000a00077c02 */ /* 0x002fc80008000f00 */
[----:B------:R1:W2:Y:S03]  /*10550*/  SYNCS.PHASECHK.TRANS64.TRYWAIT P2, [R7+URZ+0x3c000], R6 ;  /* 0x03c00006070075a7 */ /* 0x0002a6000804017f */
[----:B--2---:R-:W-:Y:S05]  /*10560*/  @!P2 NANOSLEEP.SYNCS 0x989680 ;  /* 0x009896800000a95d */ /* 0x004fea0003900000 */
[----:B------:R-:W2:Y:S02]  /*10570*/  @!P2 SYNCS.PHASECHK.TRANS64 P2, [R7+URZ+0x3c000], R6 ;  /* 0x03c000060700a5a7 */ /* 0x000ea4000804007f */
[----:B--2---:R-:W-:Y:S05]  /*10580*/  @!P2 BRA `(.L_x_37) ;  /* 0xfffffffc00eca947 */ /* 0x004fea000383ffff */
[----:B------:R-:W-:Y:S05]  /*10590*/  BRA `(.L_x_112) ;  /* 0xffffff80003c7947 */ /* 0x000fea000383ffff */
.L_x_41:
[----:B-1----:R-:W-:-:S04]  /*105a0*/  MOV R10, UR10 ;  /* 0x0000000a000a7c02 */ /* 0x002fc80008000f00 */
[----:B------:R1:W2:Y:S03]  /*105b0*/  SYNCS.PHASECHK.TRANS64.TRYWAIT P2, [R10+URZ+0x3c000], R15 ;  /* 0x03c0000f0a0075a7 */ /* 0x0002a6000804017f */
[----:B--2---:R-:W-:Y:S05]  /*105c0*/  @!P2 NANOSLEEP.SYNCS 0x989680 ;  /* 0x009896800000a95d */ /* 0x004fea0003900000 */
[----:B------:R-:W2:Y:S02]  /*105d0*/  @!P2 SYNCS.PHASECHK.TRANS64 P2, [R10+URZ+0x3c000], R15 ;  /* 0x03c0000f0a00a5a7 */ /* 0x000ea4000804007f */
[----:B--2---:R-:W-:Y:S05]  /*105e0*/  @!P2 BRA `(.L_x_41) ;  /* 0xfffffffc00eca947 */ /* 0x004fea000383ffff */
[----:B------:R-:W-:Y:S05]  /*105f0*/  BRA `(.L_x_40) ;  /* 0xffffffb000c87947 */ /* 0x000fea000383ffff */
.L_x_57:
[----:B--2---:R-:W-:-:S04]  /*10600*/  MOV R3, UR7 ;  /* 0x0000000700037c02 */ /* 0x004fc80008000f00 */
[----:B------:R2:W3:Y:S03]  /*10610*/  SYNCS.PHASECHK.TRANS64.TRYWAIT P0, [R3+URZ+0x8], R0 ;  /* 0x00000800030075a7 */ /* 0x0004e6000800017f */
[----:B---3--:R-:W-:Y:S05]  /*10620*/  @!P0 NANOSLEEP.SYNCS 0x989680 ;  /* 0x009896800000895d */ /* 0x008fea0003900000 */
[----:B------:R-:W3:Y:S02]  /*10630*/  @!P0 SYNCS.PHASECHK.TRANS64 P0, [R3+URZ+0x8], R0 ;  /* 0x00000800030085a7 */ /* 0x000ee4000800007f */
[----:B---3--:R-:W-:Y:S05]  /*10640*/  @!P0 BRA `(.L_x_57) ;  /* 0xfffffffc00ec8947 */ /* 0x008fea000383ffff */
[----:B------:R-:W-:Y:S05]  /*10650*/  BRA `(.L_x_113) ;  /* 0xffffffc8008c7947 */ /* 0x000fea000383ffff */
.L_x_77:
[----:B-1----:R1:W2:Y:S02]  /*10660*/  SYNCS.PHASECHK.TRANS64.TRYWAIT P0, [R4+URZ+0x3c060], R3 ;  /* 0x03c06003040075a7 */ /* 0x0022a4000800017f */
[----:B--2---:R-:W-:Y:S05]  /*10670*/  @!P0 NANOSLEEP.SYNCS 0x989680 ;  /* 0x009896800000895d */ /* 0x004fea0003900000 */
[----:B------:R-:W2:Y:S02]  /*10680*/  @!P0 SYNCS.PHASECHK.TRANS64 P0, [R4+URZ+0x3c060], R3 ;  /* 0x03c06003040085a7 */ /* 0x000ea4000800007f */
[----:B--2---:R-:W-:Y:S05]  /*10690*/  @!P0 BRA `(.L_x_77) ;  /* 0xfffffffc00f08947 */ /* 0x004fea000383ffff */
[----:B------:R-:W-:Y:S05]  /*106a0*/  BRA `(.L_x_114) ;  /* 0xffffffe000d07947 */ /* 0x000fea000383ffff */
.L_x_82:
[----:B-1----:R1:W2:Y:S02]  /*106b0*/  SYNCS.PHASECHK.TRANS64.TRYWAIT P0, [R5+URZ+0x3c028], R2 ;  /* 0x03c02802050075a7 */ /* 0x0022a4000800017f */
[----:B--2---:R-:W-:Y:S05]  /*106c0*/  @!P0 NANOSLEEP.SYNCS 0x989680 ;  /* 0x009896800000895d */ /* 0x004fea0003900000 */
[----:B------:R-:W2:Y:S02]  /*106d0*/  @!P0 SYNCS.PHASECHK.TRANS64 P0, [R5+URZ+0x3c028], R2 ;  /* 0x03c02802050085a7 */ /* 0x000ea4000800007f */
[----:B--2---:R-:W-:Y:S05]  /*106e0*/  @!P0 BRA `(.L_x_82) ;  /* 0xfffffffc00f08947 */ /* 0x004fea000383ffff */
[----:B------:R-:W-:Y:S05]  /*106f0*/  BRA `(.L_x_115) ;  /* 0xffffffe400b87947 */ /* 0x000fea000383ffff */
.L_x_87:
[----:B-1----:R1:W2:Y:S02]  /*10700*/  SYNCS.PHASECHK.TRANS64.TRYWAIT P0, [R4+URZ+0x3c060], R5 ;  /* 0x03c06005040075a7 */ /* 0x0022a4000800017f */
[----:B--2---:R-:W-:Y:S05]  /*10710*/  @!P0 NANOSLEEP.SYNCS 0x989680 ;  /* 0x009896800000895d */ /* 0x004fea0003900000 */
[----:B------:R-:W2:Y:S02]  /*10720*/  @!P0 SYNCS.PHASECHK.TRANS64 P0, [R4+URZ+0x3c060], R5 ;  /* 0x03c06005040085a7 */ /* 0x000ea4000800007f */
[----:B--2---:R-:W-:Y:S05]  /*10730*/  @!P0 BRA `(.L_x_87) ;  /* 0xfffffffc00f08947 */ /* 0x004fea000383ffff */
[----:B------:R-:W-:Y:S05]  /*10740*/  BRA `(.L_x_116) ;  /* 0xffffffe800a47947 */ /* 0x000fea000383ffff */
.L_x_92:
[----:B-1----:R1:W2:Y:S02]  /*10750*/  SYNCS.PHASECHK.TRANS64.TRYWAIT P0, [R3+URZ+0x3c028], R4 ;  /* 0x03c02804030075a7 */ /* 0x0022a4000800017f */
[----:B--2---:R-:W-:Y:S05]  /*10760*/  @!P0 NANOSLEEP.SYNCS 0x989680 ;  /* 0x009896800000895d */ /* 0x004fea0003900000 */
[----:B------:R-:W2:Y:S02]  /*10770*/  @!P0 SYNCS.PHASECHK.TRANS64 P0, [R3+URZ+0x3c028], R4 ;  /* 0x03c02804030085a7 */ /* 0x000ea4000800007f */
[----:B--2---:R-:W-:Y:S05]  /*10780*/  @!P0 BRA `(.L_x_92) ;  /* 0xfffffffc00f08947 */ /* 0x004fea000383ffff */
[----:B------:R-:W-:Y:S05]  /*10790*/  BRA `(.L_x_117) ;  /* 0xffffffec009c7947 */ /* 0x000fea000383ffff */
.L_x_98:
[----:B-1----:R1:W2:Y:S02]  /*107a0*/  SYNCS.PHASECHK.TRANS64.TRYWAIT P4, [R7+URZ+0x3c028], R4 ;  /* 0x03c02804070075a7 */ /* 0x0022a4000808017f */
[----:B--2---:R-:W-:Y:S05]  /*107b0*/  @!P4 NANOSLEEP.SYNCS 0x989680 ;  /* 0x009896800000c95d */ /* 0x004fea0003900000 */
[----:B------:R-:W2:Y:S02]  /*107c0*/  @!P4 SYNCS.PHASECHK.TRANS64 P4, [R7+URZ+0x3c028], R4 ;  /* 0x03c028040700c5a7 */ /* 0x000ea4000808007f */
[----:B--2---:R-:W-:Y:S05]  /*107d0*/  @!P4 BRA `(.L_x_98) ;  /* 0xfffffffc00f0c947 */ /* 0x004fea000383ffff */
[----:B------:R-:W-:Y:S05]  /*107e0*/  BRA `(.L_x_118) ;  /* 0xfffffff000bc7947 */ /* 0x000fea000383ffff */
.L_x_103:
[----:B-1----:R1:W2:Y:S02]  /*107f0*/  SYNCS.PHASECHK.TRANS64.TRYWAIT P4, [R4+URZ+0x3c028], R7 ;  /* 0x03c02807040075a7 */ /* 0x0022a4000808017f */
[----:B--2---:R-:W-:Y:S05]  /*10800*/  @!P4 NANOSLEEP.SYNCS 0x989680 ;  /* 0x009896800000c95d */ /* 0x004fea0003900000 */
[----:B------:R-:W2:Y:S02]  /*10810*/  @!P4 SYNCS.PHASECHK.TRANS64 P4, [R4+URZ+0x3c028], R7 ;  /* 0x03c028070400c5a7 */ /* 0x000ea4000808007f */
[----:B--2---:R-:W-:Y:S05]  /*10820*/  @!P4 BRA `(.L_x_103) ;  /* 0xfffffffc00f0c947 */ /* 0x004fea000383ffff */
[----:B------:R-:W-:Y:S05]  /*10830*/  BRA `(.L_x_119) ;  /* 0xfffffff400b47947 */ /* 0x000fea000383ffff */
        .weak           $__internal_0_$__cuda_sm20_rcp_rn_f32_slowpath
        .type           $__internal_0_$__cuda_sm20_rcp_rn_f32_slowpath,@function
        .size           $__internal_0_$__cuda_sm20_rcp_rn_f32_slowpath,(.L_x_125 - $__internal_0_$__cuda_sm20_rcp_rn_f32_slowpath)
$__internal_0_$__cuda_sm20_rcp_rn_f32_slowpath:
[----:B------:R-:W-:Y:S01]  /*10840*/  SHF.L.U32 R0, R2, 0x1, RZ ;  /* 0x0000000102007819 */ /* 0x000fe200000006ff */
[----:B------:R-:W-:Y:S03]  /*10850*/  BSSY B2, `(.L_x_120) ;  /* 0x0000030000027945 */ /* 0x000fe60003800000 */
[----:B------:R-:W-:-:S04]  /*10860*/  SHF.R.U32.HI R18, RZ, 0x18, R0 ;  /* 0x00000018ff127819 */ /* 0x000fc80000011600 */
[----:B------:R-:W-:-:S13]  /*10870*/  ISETP.NE.U32.AND P0, PT, R18, RZ, PT ;  /* 0x000000ff1200720c */ /* 0x000fda0003f05070 */
[----:B------:R-:W-:Y:S05]  /*10880*/  @P0 BRA `(.L_x_121) ;  /* 0x0000000000280947 */ /* 0x000fea0003800000 */
[----:B------:R-:W-:-:S04]  /*10890*/  SHF.L.U32 R0, R2, 0x1, RZ ;  /* 0x0000000102007819 */ /* 0x000fc800000006ff */
[----:B------:R-:W-:-:S13]  /*108a0*/  ISETP.NE.AND P0, PT, R0, RZ, PT ;  /* 0x000000ff0000720c */ /* 0x000fda0003f05270 */
[----:B------:R-:W-:Y:S01]  /*108b0*/  @P0 FFMA R10, R2, 1.84467440737095516160e+19, RZ ;  /* 0x5f800000020a0823 */ /* 0x000fe200000000ff */
[----:B------:R-:W-:Y:S08]  /*108c0*/  @!P0 MUFU.RCP R3, R2 ;  /* 0x0000000200038308 */ /* 0x000ff00000001000 */
[----:B------:R-:W1:Y:S02]  /*108d0*/  @P0 MUFU.RCP R13, R10 ;  /* 0x0000000a000d0308 */ /* 0x000e640000001000 */
[----:B-1----:R-:W-:-:S04]  /*108e0*/  @P0 FFMA R0, R10, R13, -1 ;  /* 0xbf8000000a000423 */ /* 0x002fc8000000000d */
[----:B------:R-:W-:-:S04]  /*108f0*/  @P0 FADD.FTZ R0, -R0, -RZ ;  /* 0x800000ff00000221 */ /* 0x000fc80000010100 */
[----:B------:R-:W-:-:S04]  /*10900*/  @P0 FFMA R0, R13, R0, R13 ;  /* 0x000000000d000223 */ /* 0x000fc8000000000d */
[----:B------:R-:W-:Y:S01]  /*10910*/  @P0 FFMA R3, R0, 1.84467440737095516160e+19, RZ ;  /* 0x5f80000000030823 */ /* 0x000fe200000000ff */
[----:B------:R-:W-:Y:S06]  /*10920*/  BRA `(.L_x_122) ;  /* 0x0000000000887947 */ /* 0x000fec0003800000 */
.L_x_121:
[----:B------:R-:W-:-:S04]  /*10930*/  IADD3 R19, R18, -0xfd, RZ ;  /* 0xffffff0312137810 */ /* 0x000fc80007ffe0ff */
[----:B------:R-:W-:-:S13]  /*10940*/  ISETP.GT.U32.AND P0, PT, R19, 0x1, PT ;  /* 0x000000011300780c */ /* 0x000fda0003f04070 */
[----:B------:R-:W-:Y:S05]  /*10950*/  @P0 BRA `(.L_x_123) ;  /* 0x0000000000780947 */ /* 0x000fea0003800000 */
[----:B------:R-:W-:Y:S02]  /*10960*/  LOP3.LUT R0, R2, 0x7fffff, RZ, 0xc0, !PT ;  /* 0x007fffff02007812 */ /* 0x000fe400078ec0ff */
[----:B------:R-:W-:Y:S02]  /*10970*/  MOV R14, 0x3 ;  /* 0x00000003000e7802 */ /* 0x000fe40000000f00 */
[----:B------:R-:W-:Y:S02]  /*10980*/  LOP3.LUT R0, R0, 0x3f800000, RZ, 0xfc, !PT ;  /* 0x3f80000000007812 */ /* 0x000fe400078efcff */
[----:B------:R-:W-:Y:S02]  /*10990*/  SHF.L.U32 R14, R14, R19, RZ ;  /* 0x000000130e0e7219 */ /* 0x000fe400000006ff */
[----:B------:R-:W1:Y:S02]  /*109a0*/  MUFU.RCP R3, R0 ;  /* 0x0000000000037308 */ /* 0x000e640000001000 */
[----:B-1----:R-:W-:-:S04]  /*109b0*/  FFMA R10, R0, R3, -1 ;  /* 0xbf800000000a7423 */ /* 0x002fc80000000003 */
[----:B------:R-:W-:-:S04]  /*109c0*/  FADD.FTZ R10, -R10, -RZ ;  /* 0x800000ff0a0a7221 */ /* 0x000fc80000010100 */
[CCC-:B------:R-:W-:Y:S01]  /*109d0*/  FFMA.RM R12, R3.reuse, R10.reuse, R3.reuse ;  /* 0x0000000a030c7223 */ /* 0x1c0fe20000004003 */
[----:B------:R-:W-:-:S04]  /*109e0*/  FFMA.RP R13, R3, R10, R3 ;  /* 0x0000000a030d7223 */ /* 0x000fc80000008003 */
[C---:B------:R-:W-:Y:S02]  /*109f0*/  LOP3.LUT R3, R12.reuse, 0x7fffff, RZ, 0xc0, !PT ;  /* 0x007fffff0c037812 */ /* 0x040fe400078ec0ff */
[----:B------:R-:W-:Y:S02]  /*10a00*/  FSETP.NEU.FTZ.AND P0, PT, R12, R13, PT ;  /* 0x0000000d0c00720b */ /* 0x000fe40003f1d000 */
[----:B------:R-:W-:Y:S02]  /*10a10*/  LOP3.LUT R3, R3, 0x800000, RZ, 0xfc, !PT ;  /* 0x0080000003037812 */ /* 0x000fe400078efcff */
[----:B------:R-:W-:Y:S02]  /*10a20*/  SEL R10, RZ, 0xffffffff, !P0 ;  /* 0xffffffffff0a7807 */ /* 0x000fe40004000000 */
[----:B------:R-:W-:Y:S02]  /*10a30*/  LOP3.LUT R14, R14, R3, RZ, 0xc0, !PT ;  /* 0x000000030e0e7212 */ /* 0x000fe400078ec0ff */
[----:B------:R-:W-:-:S02]  /*10a40*/  IADD3 R10, -R10, RZ, RZ ;  /* 0x000000ff0a0a7210 */ /* 0x000fc40007ffe1ff */
[-C--:B------:R-:W-:Y:S02]  /*10a50*/  SHF.R.U32.HI R14, RZ, R19.reuse, R14 ;  /* 0x00000013ff0e7219 */ /* 0x080fe4000001160e */
[----:B------:R-:W-:Y:S02]  /*10a60*/  LOP3.LUT P1, RZ, R10, R19, R3, 0xf8, !PT ;  /* 0x000000130aff7212 */ /* 0x000fe4000782f803 */
[C---:B------:R-:W-:Y:S02]  /*10a70*/  LOP3.LUT P0, RZ, R14.reuse, 0x1, RZ, 0xc0, !PT ;  /* 0x000000010eff7812 */ /* 0x040fe4000780c0ff */
[----:B------:R-:W-:-:S04]  /*10a80*/  LOP3.LUT P2, RZ, R14, 0x2, RZ, 0xc0, !PT ;  /* 0x000000020eff7812 */ /* 0x000fc8000784c0ff */
[----:B------:R-:W-:Y:S02]  /*10a90*/  PLOP3.LUT P0, PT, P0, P1, P2, 0xe0, 0x0 ;  /* 0x000000000000781c */ /* 0x000fe40000703c20 */
[----:B------:R-:W-:Y:S02]  /*10aa0*/  LOP3.LUT P1, RZ, R2, 0x7fffff, RZ, 0xc0, !PT ;  /* 0x007fffff02ff7812 */ /* 0x000fe4000782c0ff */
[----:B------:R-:W-:-:S04]  /*10ab0*/  SEL R0, RZ, 0x1, !P0 ;  /* 0x00000001ff007807 */ /* 0x000fc80004000000 */
[----:B------:R-:W-:-:S04]  /*10ac0*/  IADD3 R0, -R0, RZ, RZ ;  /* 0x000000ff00007210 */ /* 0x000fc80007ffe1ff */
[----:B------:R-:W-:Y:S02]  /*10ad0*/  ISETP.GE.AND P0, PT, R0, RZ, PT ;  /* 0x000000ff0000720c */ /* 0x000fe40003f06270 */
[----:B------:R-:W-:-:S04]  /*10ae0*/  IADD3 R0, R18, -0xfc, RZ ;  /* 0xffffff0412007810 */ /* 0x000fc80007ffe0ff */
[----:B------:R-:W-:-:S07]  /*10af0*/  SHF.R.U32.HI R3, RZ, R0, R3 ;  /* 0x00000000ff037219 */ /* 0x000fce0000011603 */
[----:B------:R-:W-:-:S04]  /*10b00*/  @!P0 IADD3 R3, R3, 0x1, RZ ;  /* 0x0000000103038810 */ /* 0x000fc80007ffe0ff */
[----:B------:R-:W-:-:S04]  /*10b10*/  @!P1 SHF.L.U32 R3, R3, 0x1, RZ ;  /* 0x0000000103039819 */ /* 0x000fc800000006ff */
[----:B------:R-:W-:Y:S01]  /*10b20*/  LOP3.LUT R3, R3, 0x80000000, R2, 0xf8, !PT ;  /* 0x8000000003037812 */ /* 0x000fe200078ef802 */
[----:B------:R-:W-:Y:S06]  /*10b30*/  BRA `(.L_x_122) ;  /* 0x0000000000047947 */ /* 0x000fec0003800000 */
.L_x_123:
[----:B------:R1:W2:Y:S02]  /*10b40*/  MUFU.RCP R3, R2 ;  /* 0x0000000200037308 */ /* 0x0002a40000001000 */
.L_x_122:
[----:B------:R-:W-:Y:S05]  /*10b50*/  BSYNC B2 ;  /* 0x0000000000027941 */ /* 0x000fea0003800000 */
.L_x_120:
[----:B--2---:R-:W-:Y:S02]  /*10b60*/  MOV R0, R3 ;  /* 0x0000000300007202 */ /* 0x004fe40000000f00 */
[----:B-1----:R-:W-:Y:S02]  /*10b70*/  MOV R2, R15 ;  /* 0x0000000f00027202 */ /* 0x002fe40000000f00 */
[----:B------:R-:W-:-:S04]  /*10b80*/  MOV R3, 0x0 ;  /* 0x0000000000037802 */ /* 0x000fc80000000f00 */
[----:B------:R-:W-:Y:S05]  /*10b90*/  RET.REL.NODEC R2 `(_ZN7cutlass13device_kernelINS_4fmha6kernel28FmhaKernelTmaWarpSpecializedINS1_10collective30FmhaMainloopTmaWarpSpecializedINS_10bfloat16_tEffN4cute5tupleIJNS7_1CILi128EEESA_NS9_ILi160EEEEEENS8_IJiNS9_ILi1EEENS8_IJiiEEEEEESF_SF_NS4_12CausalFusionEJEEENS4_15FmhaFwdEpilogueIS6_fNS8_IJNS9_ILi64EEESB_SA_EEEEENS2_23IndividualTileSchedulerEJEEEEEvNT_6ParamsE) ;  /* 0xfffffef402187950 */ /* 0x000fea0003c3ffff */
.L_x_124:
[----:B------:R-:W-:-:S00]  /*10ba0*/  BRA `(.L_x_124) ;  /* 0xfffffffc00fc7947 */ /* 0x000fc0000383ffff */
[----:B------:R-:W-:-:S00]  /*10bb0*/  NOP ;  /* 0x0000000000007918 */ /* 0x000fc00000000000 */
        /* <DEDUP_REMOVED lines=12> */
.L_x_125:


//--------------------- .nv.global.init           --------------------------
	.section	.nv.global.init,"aw",@progbits
.nv.global.init:
	.type		$str$24,@object
	.size		$str$24,($str$25 - $str$24)
$str$24:
        /*0000*/ 	.byte	0x28, 0x61, 0x64, 0x64, 0x72, 0x65, 0x73, 0x73, 0x20, 0x26, 0x20, 0x6d, 0x61, 0x73, 0x6b, 0x29
        /*0010*/ 	.byte	0x20, 0x3d, 0x3d, 0x20, 0x30, 0x00
	.type		$str$25,@object
	.size		$str$25,(__unnamed_1 - $str$25)
$str$25:
        /*0016*/ 	.byte	0x2f, 0x74, 0x6d, 0x70, 0x2f, 0x63, 0x75, 0x74, 0x6c, 0x61, 0x73, 0x73, 0x5f, 0x73, 0x77, 0x65
        /*0026*/ 	.byte	0x65, 0x70, 0x5f, 0x73, 0x72, 0x63, 0x2f, 0x69, 0x6e, 0x63, 0x6c, 0x75, 0x64, 0x65, 0x2f, 0x63
        /*0036*/ 	.byte	0x75, 0x74, 0x65, 0x2f, 0x70, 0x6f, 0x69, 0x6e, 0x74, 0x65, 0x72, 0x5f, 0x66, 0x6c, 0x61, 0x67
        /*0046*/ 	.byte	0x67, 0x65, 0x64, 0x2e, 0x68, 0x70, 0x70, 0x00
	.type		__unnamed_1,@object
	.size		__unnamed_1,(__unnamed_2 - __unnamed_1)
__unnamed_1:
        /*004e*/ 	.byte	0x61, 0x75, 0x74, 0x6f, 0x20, 0x63, 0x75, 0x74, 0x65, 0x3a, 0x3a, 0x61, 0x73, 0x5f, 0x70, 0x6f
        /* <DEDUP_REMOVED lines=27> */
        /*020e*/ 	.byte	0x32, 0x30, 0x34, 0x38, 0x3e, 0x3e, 0x3e, 0x3e, 0x3e, 0x5d, 0x00
	.type		__unnamed_2,@object
	.size		__unnamed_2,(.L_1 - __unnamed_2)
__unnamed_2:
        /* <DEDUP_REMOVED lines=29> */
.L_1:


//--------------------- .nv.shared._ZN7cutlass13device_kernelINS_4fmha6kernel28FmhaKernelTmaWarpSpecializedINS1_10collective30FmhaMainloopTmaWarpSpecializedINS_10bfloat16_tEffN4cute5tupleIJNS7_1CILi128EEESA_NS9_ILi160EEEEEENS8_IJiNS9_ILi1EEENS8_IJiiEEEEEESF_SF_NS4_12CausalFusionEJEEENS4_15FmhaFwdEpilogueIS6_fNS8_IJNS9_ILi64EEESB_SA_EEEEENS2_23IndividualTileSchedulerEJEEEEEvNT_6ParamsE --------------------------
	.section	.nv.shared._ZN7cutlass13device_kernelINS_4fmha6kernel28FmhaKernelTmaWarpSpecializedINS1_10collective30FmhaMainloopTmaWarpSpecializedINS_10bfloat16_tEffN4cute5tupleIJNS7_1CILi128EEESA_NS9_ILi160EEEEEENS8_IJiNS9_ILi1EEENS8_IJiiEEEEEESF_SF_NS4_12CausalFusionEJEEENS4_15FmhaFwdEpilogueIS6_fNS8_IJNS9_ILi64EEESB_SA_EEEEENS2_23IndividualTileSchedulerEJEEEEEvNT_6ParamsE,"aw",@nobits
	.sectionflags	@""
	.align	16
	.zero		1024


//--------------------- .nv.shared.reserved.0     --------------------------
	.section	.nv.shared.reserved.0,"aw",@nobits
	.weak		__nv_reservedSMEM_offset_0_alias
	.size		__nv_reservedSMEM_offset_0_alias, 0, 0
	.other		__nv_reservedSMEM_offset_0_alias,@"STO_CUDA_RESERVED_SHARED STV_DEFAULT"
__nv_reservedSMEM_offset_0_alias:
	.zero		0


//--------------------- .nv.global                --------------------------
	.section	.nv.global,"aw",@nobits
.nv.global:
	.type		_ZN39_INTERNAL_5f6a3ea9_4_k_cu_98ae2976_29454cute1_E,@object
	.size		_ZN39_INTERNAL_5f6a3ea9_4_k_cu_98ae2976_29454cute1_E,(_ZN39_INTERNAL_5f6a3ea9_4_k_cu_98ae2976_29454cuda3std3__45__cpo6cbeginE - _ZN39_INTERNAL_5f6a3ea9_4_k_cu_98ae2976_29454cute1_E)
_ZN39_INTERNAL_5f6a3ea9_4_k_cu_98ae2976_29454cute1_E:
	.zero		1
	.type		_ZN39_INTERNAL_5f6a3ea9_4_k_cu_98ae2976_29454cuda3std3__45__cpo6cbeginE,@object
	.size		_ZN39_INTERNAL_5f6a3ea9_4_k_cu_98ae2976_29454cuda3std3__45__cpo6cbeginE,(_ZN39_INTERNAL_5f6a3ea9_4_k_cu_98ae2976_29454cuda3std3__48in_placeE - _ZN39_INTERNAL_5f6a3ea9_4_k_cu_98ae2976_29454cuda3std3__45__cpo6cbeginE)
_ZN39_INTERNAL_5f6a3ea9_4_k_cu_98ae2976_29454cuda3std3__45__cpo6cbeginE:
	.zero		1
	.type		_ZN39_INTERNAL_5f6a3ea9_4_k_cu_98ae2976_29454cuda3std3__48in_placeE,@object
	.size		_ZN39_INTERNAL_5f6a3ea9_4_k_cu_98ae2976_29454cuda3std3__48in_placeE,(_ZN39_INTERNAL_5f6a3ea9_4_k_cu_98ae2976_29454cuda3std6ranges3__45__cpo9iter_moveE - _ZN39_INTERNAL_5f6a3ea9_4_k_cu_98ae2976_29454cuda3std3__48in_placeE)
_ZN39_INTERNAL_5f6a3ea9_4_k_cu_98ae2976_29454cuda3std3__48in_placeE:
	.zero		1
	.type		_ZN39_INTERNAL_5f6a3ea9_4_k_cu_98ae2976_29454cuda3std6ranges3__45__cpo9iter_moveE,@object
	.size		_ZN39_INTERNAL_5f6a3ea9_4_k_cu_98ae2976_29454cuda3std6ranges3__45__cpo9iter_moveE,(_ZN39_INTERNAL_5f6a3ea9_4_k_cu_98ae2976_29454cuda3std3__45__cpo5beginE - _ZN39_INTERNAL_5f6a3ea9_4_k_cu_98ae2976_29454cuda3std6ranges3__45__cpo9iter_moveE)
_ZN39_INTERNAL_5f6a3ea9_4_k_cu_98ae2976_29454cuda3std6ranges3__45__cpo9iter_moveE:
	.zero		1
	.type		_ZN39_INTERNAL_5f6a3ea9_4_k_cu_98ae2976_29454cuda3std3__45__cpo5beginE,@object
	.size		_ZN39_INTERNAL_5f6a3ea9_4_k_cu_98ae2976_29454cuda3std3__45__cpo5beginE,(_ZN39_INTERNAL_5f6a3ea9_4_k_cu_98ae2976_29454cuda3std3__441_GLOBAL__N__5f6a3ea9_4_k_cu_98ae2976_29456ignoreE - _ZN39_INTERNAL_5f6a3ea9_4_k_cu_98ae2976_29454cuda3std3__45__cpo5beginE)
_ZN39_INTERNAL_5f6a3ea9_4_k_cu_98ae2976_29454cuda3std3__45__cpo5beginE:
	.zero		1
	.type		_ZN39_INTERNAL_5f6a3ea9_4_k_cu_98ae2976_29454cuda3std3__441_GLOBAL__N__5f6a3ea9_4_k_cu_98ae2976_29456ignoreE,@object
	.size		_ZN39_INTERNAL_5f6a3ea9_4_k_cu_98ae2976_29454cuda3std3__441_GLOBAL__N__5f6a3ea9_4_k_cu_98ae2976_29456ignoreE,(_ZN39_INTERNAL_5f6a3ea9_4_k_cu_98ae2976_29454cute7productE - _ZN39_INTERNAL_5f6a3ea9_4_k_cu_98ae2976_29454cuda3std3__441_GLOBAL__N__5f6a3ea9_4_k_cu_98ae2976_29456ignoreE)
_ZN39_INTERNAL_5f6a3ea9_4_k_cu_98ae2976_29454cuda3std3__441_GLOBAL__N__5f6a3ea9_4_k_cu_98ae2976_29456ignoreE:
	.zero		1
	.type		_ZN39_INTERNAL_5f6a3ea9_4_k_cu_98ae2976_29454cute7productE,@object
	.size		_ZN39_INTERNAL_5f6a3ea9_4_k_cu_98ae2976_29454cute7productE,(_ZN39_INTERNAL_5f6a3ea9_4_k_cu_98ae2976_29454cuda3std3__45__cpo3endE - _ZN39_INTERNAL_5f6a3ea9_4_k_cu_98ae2976_29454cute7productE)
_ZN39_INTERNAL_5f6a3ea9_4_k_cu_98ae2976_29454cute7productE:
	.zero		1
	.type		_ZN39_INTERNAL_5f6a3ea9_4_k_cu_98ae2976_29454cuda3std3__45__cpo3endE,@object
	.size		_ZN39_INTERNAL_5f6a3ea9_4_k_cu_98ae2976_29454cuda3std3__45__cpo3endE,(_ZN39_INTERNAL_5f6a3ea9_4_k_cu_98ae2976_29454cuda3std3__419piecewise_constructE - _ZN39_INTERNAL_5f6a3ea9_4_k_cu_98ae2976_29454cuda3std3__45__cpo3endE)
_ZN39_INTERNAL_5f6a3ea9_4_k_cu_98ae2976_29454cuda3std3__45__cpo3endE:
	.zero		1
	.type		_ZN39_INTERNAL_5f6a3ea9_4_k_cu_98ae2976_29454cuda3std3__419piecewise_constructE,@object
	.size		_ZN39_INTERNAL_5f6a3ea9_4_k_cu_98ae2976_29454cuda3std3__419piecewise_constructE,(_ZN39_INTERNAL_5f6a3ea9_4_k_cu_98ae2976_29454cuda3std3__45__cpo4cendE - _ZN39_INTERNAL_5f6a3ea9_4_k_cu_98ae2976_29454cuda3std3__419piecewise_constructE)
_ZN39_INTERNAL_5f6a3ea9_4_k_cu_98ae2976_29454cuda3std3__419piecewise_constructE:
	.zero		1
	.type		_ZN39_INTERNAL_5f6a3ea9_4_k_cu_98ae2976_29454cuda3std3__45__cpo4cendE,@object
	.size		_ZN39_INTERNAL_5f6a3ea9_4_k_cu_98ae2976_29454cuda3std3__45__cpo4cendE,(_ZN39_INTERNAL_5f6a3ea9_4_k_cu_98ae2976_29454cuda3std6ranges3__45__cpo4swapE - _ZN39_INTERNAL_5f6a3ea9_4_k_cu_98ae2976_29454cuda3std3__45__cpo4cendE)
_ZN39_INTERNAL_5f6a3ea9_4_k_cu_98ae2976_29454cuda3std3__45__cpo4cendE:
	.zero		1
	.type		_ZN39_INTERNAL_5f6a3ea9_4_k_cu_98ae2976_29454cuda3std6ranges3__45__cpo4swapE,@object
	.size		_ZN39_INTERNAL_5f6a3ea9_4_k_cu_98ae2976_29454cuda3std6ranges3__45__cpo4swapE,(.L_9 - _ZN39_INTERNAL_5f6a3ea9_4_k_cu_98ae2976_29454cuda3std6ranges3__45__cpo4swapE)
_ZN39_INTERNAL_5f6a3ea9_4_k_cu_98ae2976_29454cuda3std6ranges3__45__cpo4swapE:
	.zero		1
.L_9:


//--------------------- .nv.constant0._ZN7cutlass13device_kernelINS_4fmha6kernel28FmhaKernelTmaWarpSpecializedINS1_10collective30FmhaMainloopTmaWarpSpecializedINS_10bfloat16_tEffN4cute5tupleIJNS7_1CILi128EEESA_NS9_ILi160EEEEEENS8_IJiNS9_ILi1EEENS8_IJiiEEEEEESF_SF_NS4_12CausalFusionEJEEENS4_15FmhaFwdEpilogueIS6_fNS8_IJNS9_ILi64EEESB_SA_EEEEENS2_23IndividualTileSchedulerEJEEEEEvNT_6ParamsE --------------------------
	.section	.nv.constant0._ZN7cutlass13device_kernelINS_4fmha6kernel28FmhaKernelTmaWarpSpecializedINS1_10collective30FmhaMainloopTmaWarpSpecializedINS_10bfloat16_tEffN4cute5tupleIJNS7_1CILi128EEESA_NS9_ILi160EEEEEENS8_IJiNS9_ILi1EEENS8_IJiiEEEEEESF_SF_NS4_12CausalFusionEJEEENS4_15FmhaFwdEpilogueIS6_fNS8_IJNS9_ILi64EEESB_SA_EEEEENS2_23IndividualTileSchedulerEJEEEEEvNT_6ParamsE,"a",@progbits
	.sectionflags	@""
	.align	4
.nv.constant0._ZN7cutlass13device_kernelINS_4fmha6kernel28FmhaKernelTmaWarpSpecializedINS1_10collective30FmhaMainloopTmaWarpSpecializedINS_10bfloat16_tEffN4cute5tupleIJNS7_1CILi128EEESA_NS9_ILi160EEEEEENS8_IJiNS9_ILi1EEENS8_IJiiEEEEEESF_SF_NS4_12CausalFusionEJEEENS4_15FmhaFwdEpilogueIS6_fNS8_IJNS9_ILi64EEESB_SA_EEEEENS2_23IndividualTileSchedulerEJEEEEEvNT_6ParamsE:
	.zero		2688


//--------------------- SYMBOLS --------------------------

	.type		.nv.reservedSmem.offset0,@object
	.size		.nv.reservedSmem.offset0,0x4
	.type		__assertfail,@function
